//
// Generated by NVIDIA NVVM Compiler
//
// Compiler Build ID: CL-36424714
// Cuda compilation tools, release 13.0, V13.0.88
// Based on NVVM 20.0.0
//

.version 9.0
.target sm_100
.address_size 64

	// .globl	_Z14kernel_add_onePii

.visible .entry _Z14kernel_add_onePii(
	.param .u64 .ptr .align 1 _Z14kernel_add_onePii_param_0,
	.param .u32 _Z14kernel_add_onePii_param_1
)
{
	.reg .pred 	%p<3>;
	.reg .b32 	%r<13>;
	.reg .b64 	%rd<5>;

	ld.param.u64 	%rd2, [_Z14kernel_add_onePii_param_0];
	ld.param.u32 	%r6, [_Z14kernel_add_onePii_param_1];
	mov.u32 	%r7, %tid.x;
	mov.u32 	%r1, %ntid.x;
	mov.u32 	%r8, %ctaid.x;
	mad.lo.s32 	%r12, %r1, %r8, %r7;
	setp.ge.s32 	%p1, %r12, %r6;
	@%p1 bra 	$L__BB0_3;
	mov.u32 	%r9, %nctaid.x;
	mul.lo.s32 	%r3, %r1, %r9;
	cvta.to.global.u64 	%rd1, %rd2;
$L__BB0_2:
	mul.wide.s32 	%rd3, %r12, 4;
	add.s64 	%rd4, %rd1, %rd3;
	ld.global.u32 	%r10, [%rd4];
	add.s32 	%r11, %r10, 1;
	st.global.u32 	[%rd4], %r11;
	add.s32 	%r12, %r12, %r3;
	setp.lt.s32 	%p2, %r12, %r6;
	@%p2 bra 	$L__BB0_2;
$L__BB0_3:
	ret;

}
	// .globl	_Z9mean_poolPfPKfPKiiii
.visible .entry _Z9mean_poolPfPKfPKiiii(
	.param .u64 .ptr .align 1 _Z9mean_poolPfPKfPKiiii_param_0,
	.param .u64 .ptr .align 1 _Z9mean_poolPfPKfPKiiii_param_1,
	.param .u64 .ptr .align 1 _Z9mean_poolPfPKfPKiiii_param_2,
	.param .u32 _Z9mean_poolPfPKfPKiiii_param_3,
	.param .u32 _Z9mean_poolPfPKfPKiiii_param_4,
	.param .u32 _Z9mean_poolPfPKfPKiiii_param_5
)
{
	.reg .pred 	%p<23>;
	.reg .b32 	%r<111>;
	.reg .b32 	%f<95>;
	.reg .b64 	%rd<146>;
	.reg .b64 	%fd<3>;

	ld.param.u64 	%rd41, [_Z9mean_poolPfPKfPKiiii_param_0];
	ld.param.u64 	%rd42, [_Z9mean_poolPfPKfPKiiii_param_1];
	ld.param.u64 	%rd43, [_Z9mean_poolPfPKfPKiiii_param_2];
	ld.param.u32 	%r36, [_Z9mean_poolPfPKfPKiiii_param_3];
	ld.param.u32 	%r35, [_Z9mean_poolPfPKfPKiiii_param_5];
	cvta.to.global.u64 	%rd142, %rd41;
	cvta.to.global.u64 	%rd141, %rd42;
	cvta.to.global.u64 	%rd3, %rd43;
	mov.u32 	%r1, %ctaid.x;
	setp.ge.s32 	%p1, %r1, %r36;
	@%p1 bra 	$L__BB1_31;
	setp.eq.s32 	%p2, %r1, 0;
	@%p2 bra 	$L__BB1_14;
	and.b32  	%r2, %r1, 15;
	setp.lt.u32 	%p3, %r1, 16;
	mov.b32 	%r102, 0;
	@%p3 bra 	$L__BB1_5;
	and.b32  	%r102, %r1, 2147483632;
	mul.wide.s32 	%rd4, %r35, 64;
	mov.b32 	%r100, 0;
$L__BB1_4:
	.pragma "nounroll";
	mul.wide.u32 	%rd45, %r100, 4;
	add.s64 	%rd46, %rd3, %rd45;
	ld.global.u32 	%r39, [%rd46];
	mul.lo.s32 	%r40, %r39, %r35;
	cvt.s64.s32 	%rd47, %r40;
	ld.global.u32 	%r41, [%rd46+4];
	mul.lo.s32 	%r42, %r41, %r35;
	cvt.s64.s32 	%rd48, %r42;
	add.s64 	%rd49, %rd47, %rd48;
	ld.global.u32 	%r43, [%rd46+8];
	mul.lo.s32 	%r44, %r43, %r35;
	cvt.s64.s32 	%rd50, %r44;
	add.s64 	%rd51, %rd49, %rd50;
	ld.global.u32 	%r45, [%rd46+12];
	mul.lo.s32 	%r46, %r45, %r35;
	cvt.s64.s32 	%rd52, %r46;
	add.s64 	%rd53, %rd51, %rd52;
	ld.global.u32 	%r47, [%rd46+16];
	mul.lo.s32 	%r48, %r47, %r35;
	cvt.s64.s32 	%rd54, %r48;
	add.s64 	%rd55, %rd53, %rd54;
	ld.global.u32 	%r49, [%rd46+20];
	mul.lo.s32 	%r50, %r49, %r35;
	cvt.s64.s32 	%rd56, %r50;
	add.s64 	%rd57, %rd55, %rd56;
	ld.global.u32 	%r51, [%rd46+24];
	mul.lo.s32 	%r52, %r51, %r35;
	cvt.s64.s32 	%rd58, %r52;
	add.s64 	%rd59, %rd57, %rd58;
	ld.global.u32 	%r53, [%rd46+28];
	mul.lo.s32 	%r54, %r53, %r35;
	cvt.s64.s32 	%rd60, %r54;
	add.s64 	%rd61, %rd59, %rd60;
	ld.global.u32 	%r55, [%rd46+32];
	mul.lo.s32 	%r56, %r55, %r35;
	cvt.s64.s32 	%rd62, %r56;
	add.s64 	%rd63, %rd61, %rd62;
	ld.global.u32 	%r57, [%rd46+36];
	mul.lo.s32 	%r58, %r57, %r35;
	cvt.s64.s32 	%rd64, %r58;
	add.s64 	%rd65, %rd63, %rd64;
	ld.global.u32 	%r59, [%rd46+40];
	mul.lo.s32 	%r60, %r59, %r35;
	cvt.s64.s32 	%rd66, %r60;
	add.s64 	%rd67, %rd65, %rd66;
	ld.global.u32 	%r61, [%rd46+44];
	mul.lo.s32 	%r62, %r61, %r35;
	cvt.s64.s32 	%rd68, %r62;
	add.s64 	%rd69, %rd67, %rd68;
	ld.global.u32 	%r63, [%rd46+48];
	mul.lo.s32 	%r64, %r63, %r35;
	cvt.s64.s32 	%rd70, %r64;
	add.s64 	%rd71, %rd69, %rd70;
	ld.global.u32 	%r65, [%rd46+52];
	mul.lo.s32 	%r66, %r65, %r35;
	cvt.s64.s32 	%rd72, %r66;
	add.s64 	%rd73, %rd71, %rd72;
	ld.global.u32 	%r67, [%rd46+56];
	mul.lo.s32 	%r68, %r67, %r35;
	cvt.s64.s32 	%rd74, %r68;
	add.s64 	%rd75, %rd73, %rd74;
	add.s64 	%rd142, %rd142, %rd4;
	ld.global.u32 	%r69, [%rd46+60];
	mul.lo.s32 	%r70, %r69, %r35;
	cvt.s64.s32 	%rd76, %r70;
	add.s64 	%rd77, %rd75, %rd76;
	shl.b64 	%rd78, %rd77, 2;
	add.s64 	%rd141, %rd141, %rd78;
	add.s32 	%r100, %r100, 16;
	setp.ne.s32 	%p4, %r100, %r102;
	@%p4 bra 	$L__BB1_4;
$L__BB1_5:
	setp.eq.s32 	%p5, %r2, 0;
	@%p5 bra 	$L__BB1_14;
	and.b32  	%r7, %r1, 7;
	setp.lt.u32 	%p6, %r2, 8;
	@%p6 bra 	$L__BB1_8;
	mul.wide.u32 	%rd80, %r102, 4;
	add.s64 	%rd81, %rd3, %rd80;
	ld.global.u32 	%r71, [%rd81];
	mul.lo.s32 	%r72, %r71, %r35;
	cvt.s64.s32 	%rd82, %r72;
	ld.global.u32 	%r73, [%rd81+4];
	mul.lo.s32 	%r74, %r73, %r35;
	cvt.s64.s32 	%rd83, %r74;
	add.s64 	%rd84, %rd82, %rd83;
	ld.global.u32 	%r75, [%rd81+8];
	mul.lo.s32 	%r76, %r75, %r35;
	cvt.s64.s32 	%rd85, %r76;
	add.s64 	%rd86, %rd84, %rd85;
	ld.global.u32 	%r77, [%rd81+12];
	mul.lo.s32 	%r78, %r77, %r35;
	cvt.s64.s32 	%rd87, %r78;
	add.s64 	%rd88, %rd86, %rd87;
	ld.global.u32 	%r79, [%rd81+16];
	mul.lo.s32 	%r80, %r79, %r35;
	cvt.s64.s32 	%rd89, %r80;
	add.s64 	%rd90, %rd88, %rd89;
	ld.global.u32 	%r81, [%rd81+20];
	mul.lo.s32 	%r82, %r81, %r35;
	cvt.s64.s32 	%rd91, %r82;
	add.s64 	%rd92, %rd90, %rd91;
	ld.global.u32 	%r83, [%rd81+24];
	mul.lo.s32 	%r84, %r83, %r35;
	cvt.s64.s32 	%rd93, %r84;
	add.s64 	%rd94, %rd92, %rd93;
	mul.wide.s32 	%rd95, %r35, 32;
	add.s64 	%rd142, %rd142, %rd95;
	ld.global.u32 	%r85, [%rd81+28];
	mul.lo.s32 	%r86, %r85, %r35;
	cvt.s64.s32 	%rd96, %r86;
	add.s64 	%rd97, %rd94, %rd96;
	shl.b64 	%rd98, %rd97, 2;
	add.s64 	%rd141, %rd141, %rd98;
	add.s32 	%r102, %r102, 8;
$L__BB1_8:
	setp.eq.s32 	%p7, %r7, 0;
	@%p7 bra 	$L__BB1_14;
	and.b32  	%r10, %r1, 3;
	setp.lt.u32 	%p8, %r7, 4;
	@%p8 bra 	$L__BB1_11;
	mul.wide.u32 	%rd100, %r102, 4;
	add.s64 	%rd101, %rd3, %rd100;
	ld.global.u32 	%r87, [%rd101];
	mul.lo.s32 	%r88, %r87, %r35;
	cvt.s64.s32 	%rd102, %r88;
	ld.global.u32 	%r89, [%rd101+4];
	mul.lo.s32 	%r90, %r89, %r35;
	cvt.s64.s32 	%rd103, %r90;
	add.s64 	%rd104, %rd102, %rd103;
	ld.global.u32 	%r91, [%rd101+8];
	mul.lo.s32 	%r92, %r91, %r35;
	cvt.s64.s32 	%rd105, %r92;
	add.s64 	%rd106, %rd104, %rd105;
	mul.wide.s32 	%rd107, %r35, 16;
	add.s64 	%rd142, %rd142, %rd107;
	ld.global.u32 	%r93, [%rd101+12];
	mul.lo.s32 	%r94, %r93, %r35;
	cvt.s64.s32 	%rd108, %r94;
	add.s64 	%rd109, %rd106, %rd108;
	shl.b64 	%rd110, %rd109, 2;
	add.s64 	%rd141, %rd141, %rd110;
	add.s32 	%r102, %r102, 4;
$L__BB1_11:
	setp.eq.s32 	%p9, %r10, 0;
	@%p9 bra 	$L__BB1_14;
	mov.b32 	%r105, 0;
	mul.wide.s32 	%rd111, %r35, 4;
$L__BB1_13:
	.pragma "nounroll";
	add.s64 	%rd142, %rd142, %rd111;
	mul.wide.u32 	%rd112, %r102, 4;
	add.s64 	%rd113, %rd3, %rd112;
	ld.global.u32 	%r96, [%rd113];
	mul.lo.s32 	%r97, %r96, %r35;
	mul.wide.s32 	%rd114, %r97, 4;
	add.s64 	%rd141, %rd141, %rd114;
	add.s32 	%r102, %r102, 1;
	add.s32 	%r105, %r105, 1;
	setp.ne.s32 	%p10, %r105, %r10;
	@%p10 bra 	$L__BB1_13;
$L__BB1_14:
	mul.wide.u32 	%rd115, %r1, 4;
	add.s64 	%rd116, %rd3, %rd115;
	ld.global.u32 	%r17, [%rd116];
	cvt.rn.f64.s32 	%fd1, %r17;
	rcp.rn.f64 	%fd2, %fd1;
	cvt.rn.f32.f64 	%f1, %fd2;
	setp.lt.s32 	%p11, %r17, 1;
	@%p11 bra 	$L__BB1_31;
	setp.lt.s32 	%p12, %r35, 1;
	@%p12 bra 	$L__BB1_31;
	add.s32 	%r18, %r35, -1;
	and.b32  	%r19, %r35, 15;
	add.s32 	%r20, %r19, -1;
	and.b32  	%r21, %r35, 7;
	add.s32 	%r22, %r21, -1;
	and.b32  	%r23, %r35, 2147483632;
	and.b32  	%r24, %r35, 3;
	neg.s32 	%r25, %r23;
	add.s64 	%rd31, %rd142, 32;
	mov.b32 	%r106, 0;
	mul.wide.s32 	%rd124, %r35, 4;
$L__BB1_17:
	setp.lt.u32 	%p13, %r18, 15;
	mov.b32 	%r109, 0;
	@%p13 bra 	$L__BB1_20;
	add.s64 	%rd145, %rd141, 32;
	mov.u64 	%rd144, %rd31;
	mov.u32 	%r107, %r25;
$L__BB1_19:
	.pragma "nounroll";
	ld.global.f32 	%f2, [%rd145+-32];
	ld.global.f32 	%f3, [%rd144+-32];
	fma.rn.f32 	%f4, %f2, %f1, %f3;
	st.global.f32 	[%rd144+-32], %f4;
	ld.global.f32 	%f5, [%rd145+-28];
	ld.global.f32 	%f6, [%rd144+-28];
	fma.rn.f32 	%f7, %f5, %f1, %f6;
	st.global.f32 	[%rd144+-28], %f7;
	ld.global.f32 	%f8, [%rd145+-24];
	ld.global.f32 	%f9, [%rd144+-24];
	fma.rn.f32 	%f10, %f8, %f1, %f9;
	st.global.f32 	[%rd144+-24], %f10;
	ld.global.f32 	%f11, [%rd145+-20];
	ld.global.f32 	%f12, [%rd144+-20];
	fma.rn.f32 	%f13, %f11, %f1, %f12;
	st.global.f32 	[%rd144+-20], %f13;
	ld.global.f32 	%f14, [%rd145+-16];
	ld.global.f32 	%f15, [%rd144+-16];
	fma.rn.f32 	%f16, %f14, %f1, %f15;
	st.global.f32 	[%rd144+-16], %f16;
	ld.global.f32 	%f17, [%rd145+-12];
	ld.global.f32 	%f18, [%rd144+-12];
	fma.rn.f32 	%f19, %f17, %f1, %f18;
	st.global.f32 	[%rd144+-12], %f19;
	ld.global.f32 	%f20, [%rd145+-8];
	ld.global.f32 	%f21, [%rd144+-8];
	fma.rn.f32 	%f22, %f20, %f1, %f21;
	st.global.f32 	[%rd144+-8], %f22;
	ld.global.f32 	%f23, [%rd145+-4];
	ld.global.f32 	%f24, [%rd144+-4];
	fma.rn.f32 	%f25, %f23, %f1, %f24;
	st.global.f32 	[%rd144+-4], %f25;
	ld.global.f32 	%f26, [%rd145];
	ld.global.f32 	%f27, [%rd144];
	fma.rn.f32 	%f28, %f26, %f1, %f27;
	st.global.f32 	[%rd144], %f28;
	ld.global.f32 	%f29, [%rd145+4];
	ld.global.f32 	%f30, [%rd144+4];
	fma.rn.f32 	%f31, %f29, %f1, %f30;
	st.global.f32 	[%rd144+4], %f31;
	ld.global.f32 	%f32, [%rd145+8];
	ld.global.f32 	%f33, [%rd144+8];
	fma.rn.f32 	%f34, %f32, %f1, %f33;
	st.global.f32 	[%rd144+8], %f34;
	ld.global.f32 	%f35, [%rd145+12];
	ld.global.f32 	%f36, [%rd144+12];
	fma.rn.f32 	%f37, %f35, %f1, %f36;
	st.global.f32 	[%rd144+12], %f37;
	ld.global.f32 	%f38, [%rd145+16];
	ld.global.f32 	%f39, [%rd144+16];
	fma.rn.f32 	%f40, %f38, %f1, %f39;
	st.global.f32 	[%rd144+16], %f40;
	ld.global.f32 	%f41, [%rd145+20];
	ld.global.f32 	%f42, [%rd144+20];
	fma.rn.f32 	%f43, %f41, %f1, %f42;
	st.global.f32 	[%rd144+20], %f43;
	ld.global.f32 	%f44, [%rd145+24];
	ld.global.f32 	%f45, [%rd144+24];
	fma.rn.f32 	%f46, %f44, %f1, %f45;
	st.global.f32 	[%rd144+24], %f46;
	ld.global.f32 	%f47, [%rd145+28];
	ld.global.f32 	%f48, [%rd144+28];
	fma.rn.f32 	%f49, %f47, %f1, %f48;
	st.global.f32 	[%rd144+28], %f49;
	add.s32 	%r107, %r107, 16;
	add.s64 	%rd145, %rd145, 64;
	add.s64 	%rd144, %rd144, 64;
	setp.ne.s32 	%p14, %r107, 0;
	mov.u32 	%r109, %r23;
	@%p14 bra 	$L__BB1_19;
$L__BB1_20:
	setp.eq.s32 	%p15, %r19, 0;
	@%p15 bra 	$L__BB1_30;
	setp.lt.u32 	%p16, %r20, 7;
	@%p16 bra 	$L__BB1_23;
	mul.wide.u32 	%rd117, %r109, 4;
	add.s64 	%rd118, %rd141, %rd117;
	ld.global.f32 	%f50, [%rd118];
	add.s64 	%rd119, %rd142, %rd117;
	ld.global.f32 	%f51, [%rd119];
	fma.rn.f32 	%f52, %f50, %f1, %f51;
	st.global.f32 	[%rd119], %f52;
	ld.global.f32 	%f53, [%rd118+4];
	ld.global.f32 	%f54, [%rd119+4];
	fma.rn.f32 	%f55, %f53, %f1, %f54;
	st.global.f32 	[%rd119+4], %f55;
	ld.global.f32 	%f56, [%rd118+8];
	ld.global.f32 	%f57, [%rd119+8];
	fma.rn.f32 	%f58, %f56, %f1, %f57;
	st.global.f32 	[%rd119+8], %f58;
	ld.global.f32 	%f59, [%rd118+12];
	ld.global.f32 	%f60, [%rd119+12];
	fma.rn.f32 	%f61, %f59, %f1, %f60;
	st.global.f32 	[%rd119+12], %f61;
	ld.global.f32 	%f62, [%rd118+16];
	ld.global.f32 	%f63, [%rd119+16];
	fma.rn.f32 	%f64, %f62, %f1, %f63;
	st.global.f32 	[%rd119+16], %f64;
	ld.global.f32 	%f65, [%rd118+20];
	ld.global.f32 	%f66, [%rd119+20];
	fma.rn.f32 	%f67, %f65, %f1, %f66;
	st.global.f32 	[%rd119+20], %f67;
	ld.global.f32 	%f68, [%rd118+24];
	ld.global.f32 	%f69, [%rd119+24];
	fma.rn.f32 	%f70, %f68, %f1, %f69;
	st.global.f32 	[%rd119+24], %f70;
	ld.global.f32 	%f71, [%rd118+28];
	ld.global.f32 	%f72, [%rd119+28];
	fma.rn.f32 	%f73, %f71, %f1, %f72;
	st.global.f32 	[%rd119+28], %f73;
	add.s32 	%r109, %r109, 8;
$L__BB1_23:
	setp.eq.s32 	%p17, %r21, 0;
	@%p17 bra 	$L__BB1_30;
	setp.lt.u32 	%p18, %r22, 3;
	@%p18 bra 	$L__BB1_26;
	mul.wide.u32 	%rd120, %r109, 4;
	add.s64 	%rd121, %rd141, %rd120;
	ld.global.f32 	%f74, [%rd121];
	add.s64 	%rd122, %rd142, %rd120;
	ld.global.f32 	%f75, [%rd122];
	fma.rn.f32 	%f76, %f74, %f1, %f75;
	st.global.f32 	[%rd122], %f76;
	ld.global.f32 	%f77, [%rd121+4];
	ld.global.f32 	%f78, [%rd122+4];
	fma.rn.f32 	%f79, %f77, %f1, %f78;
	st.global.f32 	[%rd122+4], %f79;
	ld.global.f32 	%f80, [%rd121+8];
	ld.global.f32 	%f81, [%rd122+8];
	fma.rn.f32 	%f82, %f80, %f1, %f81;
	st.global.f32 	[%rd122+8], %f82;
	ld.global.f32 	%f83, [%rd121+12];
	ld.global.f32 	%f84, [%rd122+12];
	fma.rn.f32 	%f85, %f83, %f1, %f84;
	st.global.f32 	[%rd122+12], %f85;
	add.s32 	%r109, %r109, 4;
$L__BB1_26:
	setp.eq.s32 	%p19, %r24, 0;
	@%p19 bra 	$L__BB1_30;
	setp.eq.s32 	%p20, %r24, 1;
	mul.wide.u32 	%rd123, %r109, 4;
	add.s64 	%rd38, %rd141, %rd123;
	ld.global.f32 	%f86, [%rd38];
	add.s64 	%rd39, %rd142, %rd123;
	ld.global.f32 	%f87, [%rd39];
	fma.rn.f32 	%f88, %f86, %f1, %f87;
	st.global.f32 	[%rd39], %f88;
	@%p20 bra 	$L__BB1_30;
	setp.eq.s32 	%p21, %r24, 2;
	ld.global.f32 	%f89, [%rd38+4];
	ld.global.f32 	%f90, [%rd39+4];
	fma.rn.f32 	%f91, %f89, %f1, %f90;
	st.global.f32 	[%rd39+4], %f91;
	@%p21 bra 	$L__BB1_30;
	ld.global.f32 	%f92, [%rd38+8];
	ld.global.f32 	%f93, [%rd39+8];
	fma.rn.f32 	%f94, %f92, %f1, %f93;
	st.global.f32 	[%rd39+8], %f94;
$L__BB1_30:
	add.s64 	%rd141, %rd141, %rd124;
	add.s32 	%r106, %r106, 1;
	setp.ne.s32 	%p22, %r106, %r17;
	@%p22 bra 	$L__BB1_17;
$L__BB1_31:
	ret;

}
	// .globl	_Z18backprop_mean_poolPfPKfPKiiii
.visible .entry _Z18backprop_mean_poolPfPKfPKiiii(
	.param .u64 .ptr .align 1 _Z18backprop_mean_poolPfPKfPKiiii_param_0,
	.param .u64 .ptr .align 1 _Z18backprop_mean_poolPfPKfPKiiii_param_1,
	.param .u64 .ptr .align 1 _Z18backprop_mean_poolPfPKfPKiiii_param_2,
	.param .u32 _Z18backprop_mean_poolPfPKfPKiiii_param_3,
	.param .u32 _Z18backprop_mean_poolPfPKfPKiiii_param_4,
	.param .u32 _Z18backprop_mean_poolPfPKfPKiiii_param_5
)
{
	.reg .pred 	%p<14>;
	.reg .b32 	%r<28>;
	.reg .b32 	%f<95>;
	.reg .b64 	%rd<33>;
	.reg .b64 	%fd<3>;

	ld.param.u64 	%rd15, [_Z18backprop_mean_poolPfPKfPKiiii_param_0];
	ld.param.u64 	%rd16, [_Z18backprop_mean_poolPfPKfPKiiii_param_1];
	ld.param.u64 	%rd17, [_Z18backprop_mean_poolPfPKfPKiiii_param_2];
	ld.param.u32 	%r20, [_Z18backprop_mean_poolPfPKfPKiiii_param_3];
	ld.param.u32 	%r19, [_Z18backprop_mean_poolPfPKfPKiiii_param_5];
	mov.u32 	%r1, %ctaid.x;
	setp.ge.s32 	%p1, %r1, %r20;
	@%p1 bra 	$L__BB2_18;
	cvta.to.global.u64 	%rd18, %rd17;
	mul.wide.u32 	%rd19, %r1, 4;
	add.s64 	%rd20, %rd18, %rd19;
	ld.global.u32 	%r2, [%rd20];
	cvt.rn.f64.s32 	%fd1, %r2;
	rcp.rn.f64 	%fd2, %fd1;
	cvt.rn.f32.f64 	%f1, %fd2;
	setp.lt.s32 	%p2, %r2, 1;
	@%p2 bra 	$L__BB2_18;
	setp.lt.s32 	%p3, %r19, 1;
	@%p3 bra 	$L__BB2_18;
	cvta.to.global.u64 	%rd30, %rd16;
	cvta.to.global.u64 	%rd29, %rd15;
	and.b32  	%r3, %r19, 15;
	add.s32 	%r4, %r3, -1;
	and.b32  	%r5, %r19, 7;
	add.s32 	%r6, %r5, -1;
	and.b32  	%r7, %r19, 2147483632;
	and.b32  	%r8, %r19, 3;
	neg.s32 	%r9, %r7;
	mov.b32 	%r23, 0;
	mul.wide.s32 	%rd28, %r19, 4;
$L__BB2_4:
	setp.lt.u32 	%p4, %r19, 16;
	mov.b32 	%r26, 0;
	@%p4 bra 	$L__BB2_7;
	add.s64 	%rd32, %rd30, 32;
	add.s64 	%rd31, %rd29, 32;
	mov.u32 	%r24, %r9;
$L__BB2_6:
	.pragma "nounroll";
	ld.global.f32 	%f2, [%rd32+-32];
	ld.global.f32 	%f3, [%rd31+-32];
	fma.rn.f32 	%f4, %f2, %f1, %f3;
	st.global.f32 	[%rd31+-32], %f4;
	ld.global.f32 	%f5, [%rd32+-28];
	ld.global.f32 	%f6, [%rd31+-28];
	fma.rn.f32 	%f7, %f5, %f1, %f6;
	st.global.f32 	[%rd31+-28], %f7;
	ld.global.f32 	%f8, [%rd32+-24];
	ld.global.f32 	%f9, [%rd31+-24];
	fma.rn.f32 	%f10, %f8, %f1, %f9;
	st.global.f32 	[%rd31+-24], %f10;
	ld.global.f32 	%f11, [%rd32+-20];
	ld.global.f32 	%f12, [%rd31+-20];
	fma.rn.f32 	%f13, %f11, %f1, %f12;
	st.global.f32 	[%rd31+-20], %f13;
	ld.global.f32 	%f14, [%rd32+-16];
	ld.global.f32 	%f15, [%rd31+-16];
	fma.rn.f32 	%f16, %f14, %f1, %f15;
	st.global.f32 	[%rd31+-16], %f16;
	ld.global.f32 	%f17, [%rd32+-12];
	ld.global.f32 	%f18, [%rd31+-12];
	fma.rn.f32 	%f19, %f17, %f1, %f18;
	st.global.f32 	[%rd31+-12], %f19;
	ld.global.f32 	%f20, [%rd32+-8];
	ld.global.f32 	%f21, [%rd31+-8];
	fma.rn.f32 	%f22, %f20, %f1, %f21;
	st.global.f32 	[%rd31+-8], %f22;
	ld.global.f32 	%f23, [%rd32+-4];
	ld.global.f32 	%f24, [%rd31+-4];
	fma.rn.f32 	%f25, %f23, %f1, %f24;
	st.global.f32 	[%rd31+-4], %f25;
	ld.global.f32 	%f26, [%rd32];
	ld.global.f32 	%f27, [%rd31];
	fma.rn.f32 	%f28, %f26, %f1, %f27;
	st.global.f32 	[%rd31], %f28;
	ld.global.f32 	%f29, [%rd32+4];
	ld.global.f32 	%f30, [%rd31+4];
	fma.rn.f32 	%f31, %f29, %f1, %f30;
	st.global.f32 	[%rd31+4], %f31;
	ld.global.f32 	%f32, [%rd32+8];
	ld.global.f32 	%f33, [%rd31+8];
	fma.rn.f32 	%f34, %f32, %f1, %f33;
	st.global.f32 	[%rd31+8], %f34;
	ld.global.f32 	%f35, [%rd32+12];
	ld.global.f32 	%f36, [%rd31+12];
	fma.rn.f32 	%f37, %f35, %f1, %f36;
	st.global.f32 	[%rd31+12], %f37;
	ld.global.f32 	%f38, [%rd32+16];
	ld.global.f32 	%f39, [%rd31+16];
	fma.rn.f32 	%f40, %f38, %f1, %f39;
	st.global.f32 	[%rd31+16], %f40;
	ld.global.f32 	%f41, [%rd32+20];
	ld.global.f32 	%f42, [%rd31+20];
	fma.rn.f32 	%f43, %f41, %f1, %f42;
	st.global.f32 	[%rd31+20], %f43;
	ld.global.f32 	%f44, [%rd32+24];
	ld.global.f32 	%f45, [%rd31+24];
	fma.rn.f32 	%f46, %f44, %f1, %f45;
	st.global.f32 	[%rd31+24], %f46;
	ld.global.f32 	%f47, [%rd32+28];
	ld.global.f32 	%f48, [%rd31+28];
	fma.rn.f32 	%f49, %f47, %f1, %f48;
	st.global.f32 	[%rd31+28], %f49;
	add.s32 	%r24, %r24, 16;
	add.s64 	%rd32, %rd32, 64;
	add.s64 	%rd31, %rd31, 64;
	setp.ne.s32 	%p5, %r24, 0;
	mov.u32 	%r26, %r7;
	@%p5 bra 	$L__BB2_6;
$L__BB2_7:
	setp.eq.s32 	%p6, %r3, 0;
	@%p6 bra 	$L__BB2_17;
	setp.lt.u32 	%p7, %r4, 7;
	@%p7 bra 	$L__BB2_10;
	mul.wide.u32 	%rd21, %r26, 4;
	add.s64 	%rd22, %rd30, %rd21;
	ld.global.f32 	%f50, [%rd22];
	add.s64 	%rd23, %rd29, %rd21;
	ld.global.f32 	%f51, [%rd23];
	fma.rn.f32 	%f52, %f50, %f1, %f51;
	st.global.f32 	[%rd23], %f52;
	ld.global.f32 	%f53, [%rd22+4];
	ld.global.f32 	%f54, [%rd23+4];
	fma.rn.f32 	%f55, %f53, %f1, %f54;
	st.global.f32 	[%rd23+4], %f55;
	ld.global.f32 	%f56, [%rd22+8];
	ld.global.f32 	%f57, [%rd23+8];
	fma.rn.f32 	%f58, %f56, %f1, %f57;
	st.global.f32 	[%rd23+8], %f58;
	ld.global.f32 	%f59, [%rd22+12];
	ld.global.f32 	%f60, [%rd23+12];
	fma.rn.f32 	%f61, %f59, %f1, %f60;
	st.global.f32 	[%rd23+12], %f61;
	ld.global.f32 	%f62, [%rd22+16];
	ld.global.f32 	%f63, [%rd23+16];
	fma.rn.f32 	%f64, %f62, %f1, %f63;
	st.global.f32 	[%rd23+16], %f64;
	ld.global.f32 	%f65, [%rd22+20];
	ld.global.f32 	%f66, [%rd23+20];
	fma.rn.f32 	%f67, %f65, %f1, %f66;
	st.global.f32 	[%rd23+20], %f67;
	ld.global.f32 	%f68, [%rd22+24];
	ld.global.f32 	%f69, [%rd23+24];
	fma.rn.f32 	%f70, %f68, %f1, %f69;
	st.global.f32 	[%rd23+24], %f70;
	ld.global.f32 	%f71, [%rd22+28];
	ld.global.f32 	%f72, [%rd23+28];
	fma.rn.f32 	%f73, %f71, %f1, %f72;
	st.global.f32 	[%rd23+28], %f73;
	add.s32 	%r26, %r26, 8;
$L__BB2_10:
	setp.eq.s32 	%p8, %r5, 0;
	@%p8 bra 	$L__BB2_17;
	setp.lt.u32 	%p9, %r6, 3;
	@%p9 bra 	$L__BB2_13;
	mul.wide.u32 	%rd24, %r26, 4;
	add.s64 	%rd25, %rd30, %rd24;
	ld.global.f32 	%f74, [%rd25];
	add.s64 	%rd26, %rd29, %rd24;
	ld.global.f32 	%f75, [%rd26];
	fma.rn.f32 	%f76, %f74, %f1, %f75;
	st.global.f32 	[%rd26], %f76;
	ld.global.f32 	%f77, [%rd25+4];
	ld.global.f32 	%f78, [%rd26+4];
	fma.rn.f32 	%f79, %f77, %f1, %f78;
	st.global.f32 	[%rd26+4], %f79;
	ld.global.f32 	%f80, [%rd25+8];
	ld.global.f32 	%f81, [%rd26+8];
	fma.rn.f32 	%f82, %f80, %f1, %f81;
	st.global.f32 	[%rd26+8], %f82;
	ld.global.f32 	%f83, [%rd25+12];
	ld.global.f32 	%f84, [%rd26+12];
	fma.rn.f32 	%f85, %f83, %f1, %f84;
	st.global.f32 	[%rd26+12], %f85;
	add.s32 	%r26, %r26, 4;
$L__BB2_13:
	setp.eq.s32 	%p10, %r8, 0;
	@%p10 bra 	$L__BB2_17;
	setp.eq.s32 	%p11, %r8, 1;
	mul.wide.u32 	%rd27, %r26, 4;
	add.s64 	%rd11, %rd30, %rd27;
	ld.global.f32 	%f86, [%rd11];
	add.s64 	%rd12, %rd29, %rd27;
	ld.global.f32 	%f87, [%rd12];
	fma.rn.f32 	%f88, %f86, %f1, %f87;
	st.global.f32 	[%rd12], %f88;
	@%p11 bra 	$L__BB2_17;
	setp.eq.s32 	%p12, %r8, 2;
	ld.global.f32 	%f89, [%rd11+4];
	ld.global.f32 	%f90, [%rd12+4];
	fma.rn.f32 	%f91, %f89, %f1, %f90;
	st.global.f32 	[%rd12+4], %f91;
	@%p12 bra 	$L__BB2_17;
	ld.global.f32 	%f92, [%rd11+8];
	ld.global.f32 	%f93, [%rd12+8];
	fma.rn.f32 	%f94, %f92, %f1, %f93;
	st.global.f32 	[%rd12+8], %f94;
$L__BB2_17:
	add.s64 	%rd29, %rd29, %rd28;
	add.s64 	%rd30, %rd30, %rd28;
	add.s32 	%r23, %r23, 1;
	setp.ne.s32 	%p13, %r23, %r2;
	@%p13 bra 	$L__BB2_4;
$L__BB2_18:
	ret;

}


// ===== COMPILED SASS (sm_100) =====

	.target	sm_100

	.elftype	@"ET_EXEC"


//--------------------- .note.nv.tkinfo           --------------------------
	.section	.note.nv.tkinfo,"",@"SHT_NOTE"
	.sectionflags	@"SHF_NOTE_NV_TKINFO"
	.tkinfo
        /*0018*/ 	.word	0x00000002
        /*0030*/ 	.string	""
        /*0030*/ 	.string	"ptxas"
        /*0030*/ 	.string	"Cuda compilation tools, release 13.0, V13.0.88"
        /*0030*/ 	.string	"Build cuda_13.0.r13.0/compiler.36424714_0"
        /*0030*/ 	.string	"-arch sm_100 -m 64 "



//--------------------- .note.nv.cuinfo           --------------------------
	.section	.note.nv.cuinfo,"",@"SHT_NOTE"
	.sectionflags	@"SHF_NOTE_NV_CUINFO"
        /*0018*/ 	.short	0x0002
        /*001a*/ 	.short	0x0064
        /*001c*/ 	.short	0x0082
	.zero		2


//--------------------- .nv.info                  --------------------------
	.section	.nv.info,"",@"SHT_CUDA_INFO"
	.align	4


	//----- nvinfo : EIATTR_REGCOUNT
	.align		4
        /*0000*/ 	.byte	0x04, 0x2f
        /*0002*/ 	.short	(.L_1 - .L_0)
	.align		4
.L_0:
        /*0004*/ 	.word	index@(_Z14kernel_add_onePii)
        /*0008*/ 	.word	0x0000000a


	//----- nvinfo : EIATTR_FRAME_SIZE
	.align		4
.L_1:
        /*000c*/ 	.byte	0x04, 0x11
        /*000e*/ 	.short	(.L_3 - .L_2)
	.align		4
.L_2:
        /*0010*/ 	.word	index@(_Z14kernel_add_onePii)
        /*0014*/ 	.word	0x00000000


	//----- nvinfo : EIATTR_REGCOUNT
	.align		4
.L_3:
        /*0018*/ 	.byte	0x04, 0x2f
        /*001a*/ 	.short	(.L_5 - .L_4)
	.align		4
.L_4:
        /*001c*/ 	.word	index@(_Z9mean_poolPfPKfPKiiii)
        /*0020*/ 	.word	0x00000020


	//----- nvinfo : EIATTR_FRAME_SIZE
	.align		4
.L_5:
        /*0024*/ 	.byte	0x04, 0x11
        /*0026*/ 	.short	(.L_7 - .L_6)
	.align		4
.L_6:
        /*0028*/ 	.word	index@($__internal_1_$__cuda_sm20_dblrcp_rn_slowpath_v3)
        /*002c*/ 	.word	0x00000000


	//----- nvinfo : EIATTR_FRAME_SIZE
	.align		4
.L_7:
        /*0030*/ 	.byte	0x04, 0x11
        /*0032*/ 	.short	(.L_9 - .L_8)
	.align		4
.L_8:
        /*0034*/ 	.word	index@(_Z9mean_poolPfPKfPKiiii)
        /*0038*/ 	.word	0x00000000


	//----- nvinfo : EIATTR_REGCOUNT
	.align		4
.L_9:
        /*003c*/ 	.byte	0x04, 0x2f
        /*003e*/ 	.short	(.L_11 - .L_10)
	.align		4
.L_10:
        /*0040*/ 	.word	index@(_Z18backprop_mean_poolPfPKfPKiiii)
        /*0044*/ 	.word	0x0000001c


	//----- nvinfo : EIATTR_FRAME_SIZE
	.align		4
.L_11:
        /*0048*/ 	.byte	0x04, 0x11
        /*004a*/ 	.short	(.L_13 - .L_12)
	.align		4
.L_12:
        /*004c*/ 	.word	index@($__internal_0_$__cuda_sm20_dblrcp_rn_slowpath_v3)
        /*0050*/ 	.word	0x00000000


	//----- nvinfo : EIATTR_FRAME_SIZE
	.align		4
.L_13:
        /*0054*/ 	.byte	0x04, 0x11
        /*0056*/ 	.short	(.L_15 - .L_14)
	.align		4
.L_14:
        /*0058*/ 	.word	index@(_Z18backprop_mean_poolPfPKfPKiiii)
        /*005c*/ 	.word	0x00000000


	//----- nvinfo : EIATTR_MIN_STACK_SIZE
	.align		4
.L_15:
        /*0060*/ 	.byte	0x04, 0x12
        /*0062*/ 	.short	(.L_17 - .L_16)
	.align		4
.L_16:
        /*0064*/ 	.word	index@(_Z18backprop_mean_poolPfPKfPKiiii)
        /*0068*/ 	.word	0x00000000


	//----- nvinfo : EIATTR_MIN_STACK_SIZE
	.align		4
.L_17:
        /*006c*/ 	.byte	0x04, 0x12
        /*006e*/ 	.short	(.L_19 - .L_18)
	.align		4
.L_18:
        /*0070*/ 	.word	index@(_Z9mean_poolPfPKfPKiiii)
        /*0074*/ 	.word	0x00000000


	//----- nvinfo : EIATTR_MIN_STACK_SIZE
	.align		4
.L_19:
        /*0078*/ 	.byte	0x04, 0x12
        /*007a*/ 	.short	(.L_21 - .L_20)
	.align		4
.L_20:
        /*007c*/ 	.word	index@(_Z14kernel_add_onePii)
        /*0080*/ 	.word	0x00000000
.L_21:


//--------------------- .nv.compat                --------------------------
	.section	.nv.compat,"",@"SHT_CUDA_COMPAT_INFO"
	.align	4
        /*0000*/ 	.byte	0x02, 0x09, 0x00, 0x00, 0x02, 0x02, 0x01, 0x00, 0x02, 0x05, 0x05, 0x00, 0x03, 0x07, 0x01, 0x01
        /*0010*/ 	.byte	0x02, 0x03, 0x00, 0x00, 0x02, 0x06, 0x01, 0x00, 0x04, 0x0b, 0x08, 0x00, 0x01, 0x00, 0x00, 0x00
        /*0020*/ 	.byte	0x00, 0x00, 0x00, 0x00


//--------------------- .nv.info._Z18backprop_mean_poolPfPKfPKiiii --------------------------
	.section	.nv.info._Z18backprop_mean_poolPfPKfPKiiii,"",@"SHT_CUDA_INFO"
	.sectionflags	@""
	.align	4


	//----- nvinfo : EIATTR_CUDA_API_VERSION
	.align		4
        /*0000*/ 	.byte	0x04, 0x37
        /*0002*/ 	.short	(.L_23 - .L_22)
.L_22:
        /*0004*/ 	.word	0x00000082


	//----- nvinfo : EIATTR_KPARAM_INFO
	.align		4
.L_23:
        /*0008*/ 	.byte	0x04, 0x17
        /*000a*/ 	.short	(.L_25 - .L_24)
.L_24:
        /*000c*/ 	.word	0x00000000
        /*0010*/ 	.short	0x0005
        /*0012*/ 	.short	0x0020
        /*0014*/ 	.byte	0x00, 0xf0, 0x11, 0x00


	//----- nvinfo : EIATTR_KPARAM_INFO
	.align		4
.L_25:
        /*0018*/ 	.byte	0x04, 0x17
        /*001a*/ 	.short	(.L_27 - .L_26)
.L_26:
        /*001c*/ 	.word	0x00000000
        /*0020*/ 	.short	0x0004
        /*0022*/ 	.short	0x001c
        /*0024*/ 	.byte	0x00, 0xf0, 0x11, 0x00


	//----- nvinfo : EIATTR_KPARAM_INFO
	.align		4
.L_27:
        /*0028*/ 	.byte	0x04, 0x17
        /*002a*/ 	.short	(.L_29 - .L_28)
.L_28:
        /*002c*/ 	.word	0x00000000
        /*0030*/ 	.short	0x0003
        /*0032*/ 	.short	0x0018
        /*0034*/ 	.byte	0x00, 0xf0, 0x11, 0x00


	//----- nvinfo : EIATTR_KPARAM_INFO
	.align		4
.L_29:
        /*0038*/ 	.byte	0x04, 0x17
        /*003a*/ 	.short	(.L_31 - .L_30)
.L_30:
        /*003c*/ 	.word	0x00000000
        /*0040*/ 	.short	0x0002
        /*0042*/ 	.short	0x0010
        /*0044*/ 	.byte	0x00, 0xf5, 0x21, 0x00


	//----- nvinfo : EIATTR_KPARAM_INFO
	.align		4
.L_31:
        /*0048*/ 	.byte	0x04, 0x17
        /*004a*/ 	.short	(.L_33 - .L_32)
.L_32:
        /*004c*/ 	.word	0x00000000
        /*0050*/ 	.short	0x0001
        /*0052*/ 	.short	0x0008
        /*0054*/ 	.byte	0x00, 0xf5, 0x21, 0x00


	//----- nvinfo : EIATTR_KPARAM_INFO
	.align		4
.L_33:
        /*0058*/ 	.byte	0x04, 0x17
        /*005a*/ 	.short	(.L_35 - .L_34)
.L_34:
        /*005c*/ 	.word	0x00000000
        /*0060*/ 	.short	0x0000
        /*0062*/ 	.short	0x0000
        /*0064*/ 	.byte	0x00, 0xf5, 0x21, 0x00


	//----- nvinfo : EIATTR_SPARSE_MMA_MASK
	.align		4
.L_35:
        /*0068*/ 	.byte	0x03, 0x50
        /*006a*/ 	.short	0x0000


	//----- nvinfo : EIATTR_MAXREG_COUNT
	.align		4
        /*006c*/ 	.byte	0x03, 0x1b
        /*006e*/ 	.short	0x00ff


	//----- nvinfo : EIATTR_MERCURY_ISA_VERSION
	.align		4
        /*0070*/ 	.byte	0x03, 0x5f
        /*0072*/ 	.short	0x0101


	//----- nvinfo : EIATTR_VRC_CTA_INIT_COUNT
	.align		4
        /*0074*/ 	.byte	0x02, 0x4a
	.zero		1
	.zero		1


	//----- nvinfo : EIATTR_EXIT_INSTR_OFFSETS
	.align		4
        /*0078*/ 	.byte	0x04, 0x1c
        /*007a*/ 	.short	(.L_37 - .L_36)


	//   ....[0]....
.L_36:
        /*007c*/ 	.word	0x00000040


	//   ....[1]....
        /*0080*/ 	.word	0x00000180


	//   ....[2]....
        /*0084*/ 	.word	0x000001b0


	//   ....[3]....
        /*0088*/ 	.word	0x00000d50


	//----- nvinfo : EIATTR_CRS_STACK_SIZE
	.align		4
.L_37:
        /*008c*/ 	.byte	0x04, 0x1e
        /*008e*/ 	.short	(.L_39 - .L_38)
.L_38:
        /*0090*/ 	.word	0x00000000


	//----- nvinfo : EIATTR_CBANK_PARAM_SIZE
	.align		4
.L_39:
        /*0094*/ 	.byte	0x03, 0x19
        /*0096*/ 	.short	0x0024


	//----- nvinfo : EIATTR_PARAM_CBANK
	.align		4
        /*0098*/ 	.byte	0x04, 0x0a
        /*009a*/ 	.short	(.L_41 - .L_40)
	.align		4
.L_40:
        /*009c*/ 	.word	index@(.nv.constant0._Z18backprop_mean_poolPfPKfPKiiii)
        /*00a0*/ 	.short	0x0380
        /*00a2*/ 	.short	0x0024


	//----- nvinfo : EIATTR_SW_WAR
	.align		4
.L_41:
        /*00a4*/ 	.byte	0x04, 0x36
        /*00a6*/ 	.short	(.L_43 - .L_42)
.L_42:
        /*00a8*/ 	.word	0x00000008
.L_43:


//--------------------- .nv.info._Z9mean_poolPfPKfPKiiii --------------------------
	.section	.nv.info._Z9mean_poolPfPKfPKiiii,"",@"SHT_CUDA_INFO"
	.sectionflags	@""
	.align	4


	//----- nvinfo : EIATTR_CUDA_API_VERSION
	.align		4
        /*0000*/ 	.byte	0x04, 0x37
        /*0002*/ 	.short	(.L_45 - .L_44)
.L_44:
        /*0004*/ 	.word	0x00000082


	//----- nvinfo : EIATTR_KPARAM_INFO
	.align		4
.L_45:
        /*0008*/ 	.byte	0x04, 0x17
        /*000a*/ 	.short	(.L_47 - .L_46)
.L_46:
        /*000c*/ 	.word	0x00000000
        /*0010*/ 	.short	0x0005
        /*0012*/ 	.short	0x0020
        /*0014*/ 	.byte	0x00, 0xf0, 0x11, 0x00


	//----- nvinfo : EIATTR_KPARAM_INFO
	.align		4
.L_47:
        /*0018*/ 	.byte	0x04, 0x17
        /*001a*/ 	.short	(.L_49 - .L_48)
.L_48:
        /*001c*/ 	.word	0x00000000
        /*0020*/ 	.short	0x0004
        /*0022*/ 	.short	0x001c
        /*0024*/ 	.byte	0x00, 0xf0, 0x11, 0x00


	//----- nvinfo : EIATTR_KPARAM_INFO
	.align		4
.L_49:
        /*0028*/ 	.byte	0x04, 0x17
        /*002a*/ 	.short	(.L_51 - .L_50)
.L_50:
        /*002c*/ 	.word	0x00000000
        /*0030*/ 	.short	0x0003
        /*0032*/ 	.short	0x0018
        /*0034*/ 	.byte	0x00, 0xf0, 0x11, 0x00


	//----- nvinfo : EIATTR_KPARAM_INFO
	.align		4
.L_51:
        /*0038*/ 	.byte	0x04, 0x17
        /*003a*/ 	.short	(.L_53 - .L_52)
.L_52:
        /*003c*/ 	.word	0x00000000
        /*0040*/ 	.short	0x0002
        /*0042*/ 	.short	0x0010
        /*0044*/ 	.byte	0x00, 0xf5, 0x21, 0x00


	//----- nvinfo : EIATTR_KPARAM_INFO
	.align		4
.L_53:
        /*0048*/ 	.byte	0x04, 0x17
        /*004a*/ 	.short	(.L_55 - .L_54)
.L_54:
        /*004c*/ 	.word	0x00000000
        /*0050*/ 	.short	0x0001
        /*0052*/ 	.short	0x0008
        /*0054*/ 	.byte	0x00, 0xf5, 0x21, 0x00


	//----- nvinfo : EIATTR_KPARAM_INFO
	.align		4
.L_55:
        /*0058*/ 	.byte	0x04, 0x17
        /*005a*/ 	.short	(.L_57 - .L_56)
.L_56:
        /*005c*/ 	.word	0x00000000
        /*0060*/ 	.short	0x0000
        /*0062*/ 	.short	0x0000
        /*0064*/ 	.byte	0x00, 0xf5, 0x21, 0x00


	//----- nvinfo : EIATTR_SPARSE_MMA_MASK
	.align		4
.L_57:
        /*0068*/ 	.byte	0x03, 0x50
        /*006a*/ 	.short	0x0000


	//----- nvinfo : EIATTR_MAXREG_COUNT
	.align		4
        /*006c*/ 	.byte	0x03, 0x1b
        /*006e*/ 	.short	0x00ff


	//----- nvinfo : EIATTR_MERCURY_ISA_VERSION
	.align		4
        /*0070*/ 	.byte	0x03, 0x5f
        /*0072*/ 	.short	0x0101


	//----- nvinfo : EIATTR_VRC_CTA_INIT_COUNT
	.align		4
        /*0074*/ 	.byte	0x02, 0x4a
	.zero		1
	.zero		1


	//----- nvinfo : EIATTR_EXIT_INSTR_OFFSETS
	.align		4
        /*0078*/ 	.byte	0x04, 0x1c
        /*007a*/ 	.short	(.L_59 - .L_58)


	//   ....[0]....
.L_58:
        /*007c*/ 	.word	0x00000040


	//   ....[1]....
        /*0080*/ 	.word	0x00000c50


	//   ....[2]....
        /*0084*/ 	.word	0x00000c80


	//   ....[3]....
        /*0088*/ 	.word	0x00001810


	//----- nvinfo : EIATTR_CRS_STACK_SIZE
	.align		4
.L_59:
        /*008c*/ 	.byte	0x04, 0x1e
        /*008e*/ 	.short	(.L_61 - .L_60)
.L_60:
        /*0090*/ 	.word	0x00000000


	//----- nvinfo : EIATTR_CBANK_PARAM_SIZE
	.align		4
.L_61:
        /*0094*/ 	.byte	0x03, 0x19
        /*0096*/ 	.short	0x0024


	//----- nvinfo : EIATTR_PARAM_CBANK
	.align		4
        /*0098*/ 	.byte	0x04, 0x0a
        /*009a*/ 	.short	(.L_63 - .L_62)
	.align		4
.L_62:
        /*009c*/ 	.word	index@(.nv.constant0._Z9mean_poolPfPKfPKiiii)
        /*00a0*/ 	.short	0x0380
        /*00a2*/ 	.short	0x0024


	//----- nvinfo : EIATTR_SW_WAR
	.align		4
.L_63:
        /*00a4*/ 	.byte	0x04, 0x36
        /*00a6*/ 	.short	(.L_65 - .L_64)
.L_64:
        /*00a8*/ 	.word	0x00000008
.L_65:


//--------------------- .nv.info._Z14kernel_add_onePii --------------------------
	.section	.nv.info._Z14kernel_add_onePii,"",@"SHT_CUDA_INFO"
	.sectionflags	@""
	.align	4


	//----- nvinfo : EIATTR_CUDA_API_VERSION
	.align		4
        /*0000*/ 	.byte	0x04, 0x37
        /*0002*/ 	.short	(.L_67 - .L_66)
.L_66:
        /*0004*/ 	.word	0x00000082


	//----- nvinfo : EIATTR_KPARAM_INFO
	.align		4
.L_67:
        /*0008*/ 	.byte	0x04, 0x17
        /*000a*/ 	.short	(.L_69 - .L_68)
.L_68:
        /*000c*/ 	.word	0x00000000
        /*0010*/ 	.short	0x0001
        /*0012*/ 	.short	0x0008
        /*0014*/ 	.byte	0x00, 0xf0, 0x11, 0x00


	//----- nvinfo : EIATTR_KPARAM_INFO
	.align		4
.L_69:
        /*0018*/ 	.byte	0x04, 0x17
        /*001a*/ 	.short	(.L_71 - .L_70)
.L_70:
        /*001c*/ 	.word	0x00000000
        /*0020*/ 	.short	0x0000
        /*0022*/ 	.short	0x0000
        /*0024*/ 	.byte	0x00, 0xf5, 0x21, 0x00


	//----- nvinfo : EIATTR_SPARSE_MMA_MASK
	.align		4
.L_71:
        /*0028*/ 	.byte	0x03, 0x50
        /*002a*/ 	.short	0x0000


	//----- nvinfo : EIATTR_MAXREG_COUNT
	.align		4
        /*002c*/ 	.byte	0x03, 0x1b
        /*002e*/ 	.short	0x00ff


	//----- nvinfo : EIATTR_MERCURY_ISA_VERSION
	.align		4
        /*0030*/ 	.byte	0x03, 0x5f
        /*0032*/ 	.short	0x0101


	//----- nvinfo : EIATTR_VRC_CTA_INIT_COUNT
	.align		4
        /*0034*/ 	.byte	0x02, 0x4a
	.zero		1
	.zero		1


	//----- nvinfo : EIATTR_EXIT_INSTR_OFFSETS
	.align		4
        /*0038*/ 	.byte	0x04, 0x1c
        /*003a*/ 	.short	(.L_73 - .L_72)


	//   ....[0]....
.L_72:
        /*003c*/ 	.word	0x00000070


	//   ....[1]....
        /*0040*/ 	.word	0x00000130


	//----- nvinfo : EIATTR_CRS_STACK_SIZE
	.align		4
.L_73:
        /*0044*/ 	.byte	0x04, 0x1e
        /*0046*/ 	.short	(.L_75 - .L_74)
.L_74:
        /*0048*/ 	.word	0x00000000


	//----- nvinfo : EIATTR_CBANK_PARAM_SIZE
	.align		4
.L_75:
        /*004c*/ 	.byte	0x03, 0x19
        /*004e*/ 	.short	0x000c


	//----- nvinfo : EIATTR_PARAM_CBANK
	.align		4
        /*0050*/ 	.byte	0x04, 0x0a
        /*0052*/ 	.short	(.L_77 - .L_76)
	.align		4
.L_76:
        /*0054*/ 	.word	index@(.nv.constant0._Z14kernel_add_onePii)
        /*0058*/ 	.short	0x0380
        /*005a*/ 	.short	0x000c


	//----- nvinfo : EIATTR_SW_WAR
	.align		4
.L_77:
        /*005c*/ 	.byte	0x04, 0x36
        /*005e*/ 	.short	(.L_79 - .L_78)
.L_78:
        /*0060*/ 	.word	0x00000008
.L_79:


//--------------------- .nv.callgraph             --------------------------
	.section	.nv.callgraph,"",@"SHT_CUDA_CALLGRAPH"
	.align	4
	.sectionentsize	8
	.align		4
        /*0000*/ 	.word	0x00000000
	.align		4
        /*0004*/ 	.word	0xffffffff
	.align		4
        /*0008*/ 	.word	0x00000000
	.align		4
        /*000c*/ 	.word	0xfffffffe
	.align		4
        /*0010*/ 	.word	0x00000000
	.align		4
        /*0014*/ 	.word	0xfffffffd
	.align		4
        /*0018*/ 	.word	0x00000000
	.align		4
        /*001c*/ 	.word	0xfffffffc


//--------------------- .text._Z18backprop_mean_poolPfPKfPKiiii --------------------------
	.section	.text._Z18backprop_mean_poolPfPKfPKiiii,"ax",@progbits
	.align	128
        .global         _Z18backprop_mean_poolPfPKfPKiiii
        .type           _Z18backprop_mean_poolPfPKfPKiiii,@function
        .size           _Z18backprop_mean_poolPfPKfPKiiii,(.L_x_30 - _Z18backprop_mean_poolPfPKfPKiiii)
        .other          _Z18backprop_mean_poolPfPKfPKiiii,@"STO_CUDA_ENTRY STV_DEFAULT"
_Z18backprop_mean_poolPfPKfPKiiii:
.text._Z18backprop_mean_poolPfPKfPKiiii:
[----:B------:R-:W-:Y:S01]  /*0000*/  LDC R1, c[0x0][0x37c] ;  /* 0x0000df00ff017b82 */ /* 0x000fe20000000800 */
[----:B------:R-:W0:Y:S01]  /*0010*/  S2R R3, SR_CTAID.X ;  /* 0x0000000000037919 */ /* 0x000e220000002500 */
[----:B------:R-:W0:Y:S02]  /*0020*/  LDCU UR4, c[0x0][0x398] ;  /* 0x00007300ff0477ac */ /* 0x000e240008000800 */
[----:B0-----:R-:W-:-:S13]  /*0030*/  ISETP.GE.AND P0, PT, R3, UR4, PT ;  /* 0x0000000403007c0c */ /* 0x001fda000bf06270 */
[----:B------:R-:W-:Y:S05]  /*0040*/  @P0 EXIT ;  /* 0x000000000000094d */ /* 0x000fea0003800000 */
[----:B------:R-:W0:Y:S01]  /*0050*/  LDC.64 R10, c[0x0][0x390] ;  /* 0x0000e400ff0a7b82 */ /* 0x000e220000000a00 */
[----:B------:R-:W1:Y:S01]  /*0060*/  LDCU.64 UR6, c[0x0][0x358] ;  /* 0x00006b00ff0677ac */ /* 0x000e620008000a00 */
[----:B0-----:R-:W-:-:S06]  /*0070*/  IMAD.WIDE.U32 R10, R3, 0x4, R10 ;  /* 0x00000004030a7825 */ /* 0x001fcc00078e000a */
[----:B-1----:R-:W2:Y:S02]  /*0080*/  LDG.E R10, desc[UR6][R10.64] ;  /* 0x000000060a0a7981 */ /* 0x002ea4000c1e1900 */
[----:B--2---:R-:W0:Y:S08]  /*0090*/  I2F.F64 R2, R10 ;  /* 0x0000000a00027312 */ /* 0x004e300000201c00 */
[----:B0-----:R-:W0:Y:S01]  /*00a0*/  MUFU.RCP64H R5, R3 ;  /* 0x0000000300057308 */ /* 0x001e220000001800 */
[----:B------:R-:W-:-:S04]  /*00b0*/  IADD3 R4, PT, PT, R3, 0x300402, RZ ;  /* 0x0030040203047810 */ /* 0x000fc80007ffe0ff */
[----:B------:R-:W-:Y:S02]  /*00c0*/  FSETP.GEU.AND P0, PT, |R4|, 5.8789094863358348022e-39, PT ;  /* 0x004004020400780b */ /* 0x000fe40003f0e200 */
[----:B0-----:R-:W-:-:S08]  /*00d0*/  DFMA R6, -R2, R4, 1 ;  /* 0x3ff000000206742b */ /* 0x001fd00000000104 */
[----:B------:R-:W-:-:S08]  /*00e0*/  DFMA R6, R6, R6, R6 ;  /* 0x000000060606722b */ /* 0x000fd00000000006 */
[----:B------:R-:W-:-:S08]  /*00f0*/  DFMA R6, R4, R6, R4 ;  /* 0x000000060406722b */ /* 0x000fd00000000004 */
[----:B------:R-:W-:-:S08]  /*0100*/  DFMA R8, -R2, R6, 1 ;  /* 0x3ff000000208742b */ /* 0x000fd00000000106 */
[----:B------:R-:W-:Y:S01]  /*0110*/  DFMA R12, R6, R8, R6 ;  /* 0x00000008060c722b */ /* 0x000fe20000000006 */
[----:B------:R-:W-:Y:S10]  /*0120*/  @P0 BRA `(.L_x_0) ;  /* 0x0000000000100947 */ /* 0x000ff40003800000 */
[----:B------:R-:W-:-:S04]  /*0130*/  LOP3.LUT R0, R3, 0x7fffffff, RZ, 0xc0, !PT ;  /* 0x7fffffff03007812 */ /* 0x000fc800078ec0ff */
[----:B------:R-:W-:Y:S02]  /*0140*/  IADD3 R6, PT, PT, R0, -0x100000, RZ ;  /* 0xfff0000000067810 */ /* 0x000fe40007ffe0ff */
[----:B------:R-:W-:-:S07]  /*0150*/  MOV R0, 0x170 ;  /* 0x0000017000007802 */ /* 0x000fce0000000f00 */
[----:B------:R-:W-:Y:S05]  /*0160*/  CALL.REL.NOINC `($__internal_0_$__cuda_sm20_dblrcp_rn_slowpath_v3) ;  /* 0x0000000800fc7944 */ /* 0x000fea0003c00000 */
.L_x_0:
[----:B------:R-:W-:-:S13]  /*0170*/  ISETP.GE.AND P0, PT, R10, 0x1, PT ;  /* 0x000000010a00780c */ /* 0x000fda0003f06270 */
[----:B------:R-:W-:Y:S05]  /*0180*/  @!P0 EXIT ;  /* 0x000000000000894d */ /* 0x000fea0003800000 */
[----:B------:R-:W0:Y:S02]  /*0190*/  LDC R6, c[0x0][0x3a0] ;  /* 0x0000e800ff067b82 */ /* 0x000e240000000800 */
[----:B0-----:R-:W-:-:S13]  /*01a0*/  ISETP.GE.AND P0, PT, R6, 0x1, PT ;  /* 0x000000010600780c */ /* 0x001fda0003f06270 */
[----:B------:R-:W-:Y:S05]  /*01b0*/  @!P0 EXIT ;  /* 0x000000000000894d */ /* 0x000fea0003800000 */
[----:B------:R-:W0:Y:S01]  /*01c0*/  LDC.64 R2, c[0x0][0x380] ;  /* 0x0000e000ff027b82 */ /* 0x000e220000000a00 */
[----:B------:R-:W1:Y:S01]  /*01d0*/  LDCU.64 UR4, c[0x0][0x388] ;  /* 0x00007100ff0477ac */ /* 0x000e620008000a00 */
[----:B------:R2:W3:Y:S01]  /*01e0*/  F2F.F32.F64 R9, R12 ;  /* 0x0000000c00097310 */ /* 0x0004e20000301000 */
[C---:B------:R-:W-:Y:S02]  /*01f0*/  LOP3.LUT R17, R6.reuse, 0xf, RZ, 0xc0, !PT ;  /* 0x0000000f06117812 */ /* 0x040fe400078ec0ff */
[C---:B------:R-:W-:Y:S02]  /*0200*/  LOP3.LUT R16, R6.reuse, 0x7, RZ, 0xc0, !PT ;  /* 0x0000000706107812 */ /* 0x040fe400078ec0ff */
[----:B------:R-:W-:Y:S01]  /*0210*/  LOP3.LUT R8, R6, 0x7ffffff0, RZ, 0xc0, !PT ;  /* 0x7ffffff006087812 */ /* 0x000fe200078ec0ff */
[----:B------:R-:W-:Y:S01]  /*0220*/  VIADD R0, R17, 0xffffffff ;  /* 0xffffffff11007836 */ /* 0x000fe20000000000 */
[----:B------:R-:W-:Y:S02]  /*0230*/  IADD3 R4, PT, PT, R16, -0x1, RZ ;  /* 0xffffffff10047810 */ /* 0x000fe40007ffe0ff */
[----:B------:R-:W-:-:S02]  /*0240*/  LOP3.LUT R6, R6, 0x3, RZ, 0xc0, !PT ;  /* 0x0000000306067812 */ /* 0x000fc400078ec0ff */
[----:B------:R-:W-:Y:S01]  /*0250*/  ISETP.GE.U32.AND P2, PT, R0, 0x7, PT ;  /* 0x000000070000780c */ /* 0x000fe20003f46070 */
[----:B------:R-:W-:Y:S01]  /*0260*/  IMAD.MOV R0, RZ, RZ, -R8 ;  /* 0x000000ffff007224 */ /* 0x000fe200078e0a08 */
[----:B------:R-:W-:Y:S02]  /*0270*/  ISETP.GE.U32.AND P1, PT, R4, 0x3, PT ;  /* 0x000000030400780c */ /* 0x000fe40003f26070 */
[----:B-1----:R-:W-:Y:S02]  /*0280*/  MOV R5, UR5 ;  /* 0x0000000500057c02 */ /* 0x002fe40008000f00 */
[----:B------:R-:W-:Y:S01]  /*0290*/  MOV R4, UR4 ;  /* 0x0000000400047c02 */ /* 0x000fe20008000f00 */
[----:B--23--:R-:W-:-:S08]  /*02a0*/  UMOV UR4, URZ ;  /* 0x000000ff00047c82 */ /* 0x00cfd00008000000 */
.L_x_6:
[----:B-1----:R-:W1:Y:S01]  /*02b0*/  LDC R7, c[0x0][0x3a0] ;  /* 0x0000e800ff077b82 */ /* 0x002e620000000800 */
[----:B------:R-:W-:Y:S01]  /*02c0*/  UIADD3 UR4, UPT, UPT, UR4, 0x1, URZ ;  /* 0x0000000104047890 */ /* 0x000fe2000fffe0ff */
[----:B--2---:R-:W-:-:S05]  /*02d0*/  IMAD.MOV.U32 R11, RZ, RZ, RZ ;  /* 0x000000ffff0b7224 */ /* 0x004fca00078e00ff */
[----:B------:R-:W-:Y:S02]  /*02e0*/  ISETP.NE.AND P0, PT, R10, UR4, PT ;  /* 0x000000040a007c0c */ /* 0x000fe4000bf05270 */
[----:B-1----:R-:W-:-:S13]  /*02f0*/  ISETP.GE.U32.AND P3, PT, R7, 0x10, PT ;  /* 0x000000100700780c */ /* 0x002fda0003f66070 */
[----:B---34-:R-:W-:Y:S05]  /*0300*/  @!P3 BRA `(.L_x_1) ;  /* 0x000000040044b947 */ /* 0x018fea0003800000 */
[----:B0-----:R-:W-:Y:S02]  /*0310*/  IADD3 R18, P4, PT, R2, 0x20, RZ ;  /* 0x0000002002127810 */ /* 0x001fe40007f9e0ff */
[----:B------:R-:W-:Y:S02]  /*0320*/  IADD3 R20, P3, PT, R4, 0x20, RZ ;  /* 0x0000002004147810 */ /* 0x000fe40007f7e0ff */
[----:B------:R-:W-:Y:S01]  /*0330*/  MOV R11, R0 ;  /* 0x00000000000b7202 */ /* 0x000fe20000000f00 */
[----:B------:R-:W-:Y:S01]  /*0340*/  IMAD.X R19, RZ, RZ, R3, P4 ;  /* 0x000000ffff137224 */ /* 0x000fe200020e0603 */
[----:B------:R-:W-:-:S09]  /*0350*/  IADD3.X R21, PT, PT, RZ, R5, RZ, P3, !PT ;  /* 0x00000005ff157210 */ /* 0x000fd20001ffe4ff */
.L_x_2:
[----:B------:R-:W-:Y:S01]  /*0360*/  MOV R14, R20 ;  /* 0x00000014000e7202 */ /* 0x000fe20000000f00 */
[----:B-1----:R-:W-:Y:S01]  /*0370*/  IMAD.MOV.U32 R12, RZ, RZ, R18 ;  /* 0x000000ffff0c7224 */ /* 0x002fe200078e0012 */
[----:B------:R-:W-:Y:S02]  /*0380*/  MOV R15, R21 ;  /* 0x00000015000f7202 */ /* 0x000fe40000000f00 */
[----:B------:R-:W-:-:S03]  /*0390*/  MOV R13, R19 ;  /* 0x00000013000d7202 */ /* 0x000fc60000000f00 */
[----:B------:R-:W2:Y:S04]  /*03a0*/  LDG.E R18, desc[UR6][R14.64+-0x20] ;  /* 0xffffe0060e127981 */ /* 0x000ea8000c1e1900 */
[----:B------:R-:W2:Y:S02]  /*03b0*/  LDG.E R20, desc[UR6][R12.64+-0x20] ;  /* 0xffffe0060c147981 */ /* 0x000ea4000c1e1900 */
[C---:B--2---:R-:W-:Y:S02]  /*03c0*/  FFMA R19, R9.reuse, R18, R20 ;  /* 0x0000001209137223 */ /* 0x044fe40000000014 */
[----:B------:R-:W2:Y:S04]  /*03d0*/  LDG.E R20, desc[UR6][R12.64+-0x1c] ;  /* 0xffffe4060c147981 */ /* 0x000ea8000c1e1900 */
[----:B------:R0:W-:Y:S04]  /*03e0*/  STG.E desc[UR6][R12.64+-0x20], R19 ;  /* 0xffffe0130c007986 */ /* 0x0001e8000c101906 */
[----:B------:R-:W2:Y:S02]  /*03f0*/  LDG.E R18, desc[UR6][R14.64+-0x1c] ;  /* 0xffffe4060e127981 */ /* 0x000ea4000c1e1900 */
[----:B--2---:R-:W-:-:S02]  /*0400*/  FFMA R21, R9, R18, R20 ;  /* 0x0000001209157223 */ /* 0x004fc40000000014 */
        /* <DEDUP_REMOVED lines=8> */
[----:B------:R-:W0:Y:S04]  /*0490*/  LDG.E R20, desc[UR6][R12.64+-0x10] ;  /* 0xfffff0060c147981 */ /* 0x000e28000c1e1900 */
[----:B------:R2:W-:Y:S04]  /*04a0*/  STG.E desc[UR6][R12.64+-0x14], R25 ;  /* 0xffffec190c007986 */ /* 0x0005e8000c101906 */
[----:B------:R-:W0:Y:S02]  /*04b0*/  LDG.E R18, desc[UR6][R14.64+-0x10] ;  /* 0xfffff0060e127981 */ /* 0x000e24000c1e1900 */
[----:B0-----:R-:W-:-:S02]  /*04c0*/  FFMA R19, R9, R18, R20 ;  /* 0x0000001209137223 */ /* 0x001fc40000000014 */
[----:B------:R-:W1:Y:S04]  /*04d0*/  LDG.E R20, desc[UR6][R12.64+-0xc] ;  /* 0xfffff4060c147981 */ /* 0x000e68000c1e1900 */
[----:B------:R0:W-:Y:S04]  /*04e0*/  STG.E desc[UR6][R12.64+-0x10], R19 ;  /* 0xfffff0130c007986 */ /* 0x0001e8000c101906 */
[----:B------:R-:W1:Y:S02]  /*04f0*/  LDG.E R18, desc[UR6][R14.64+-0xc] ;  /* 0xfffff4060e127981 */ /* 0x000e64000c1e1900 */
[----:B-1----:R-:W-:-:S02]  /*0500*/  FFMA R21, R9, R18, R20 ;  /* 0x0000001209157223 */ /* 0x002fc40000000014 */
[----:B------:R-:W3:Y:S04]  /*0510*/  LDG.E R20, desc[UR6][R12.64+-0x8] ;  /* 0xfffff8060c147981 */ /* 0x000ee8000c1e1900 */
[----:B------:R1:W-:Y:S04]  /*0520*/  STG.E desc[UR6][R12.64+-0xc], R21 ;  /* 0xfffff4150c007986 */ /* 0x0003e8000c101906 */
[----:B------:R-:W3:Y:S02]  /*0530*/  LDG.E R18, desc[UR6][R14.64+-0x8] ;  /* 0xfffff8060e127981 */ /* 0x000ee4000c1e1900 */
[----:B---3--:R-:W-:-:S02]  /*0540*/  FFMA R23, R9, R18, R20 ;  /* 0x0000001209177223 */ /* 0x008fc40000000014 */
        /* <DEDUP_REMOVED lines=25> */
[----:B------:R-:W-:Y:S04]  /*06e0*/  STG.E desc[UR6][R12.64+0x10], R19 ;  /* 0x000010130c007986 */ /* 0x000fe8000c101906 */
        /* <DEDUP_REMOVED lines=8> */
[----:B------:R-:W2:Y:S01]  /*0770*/  LDG.E R18, desc[UR6][R14.64+0x1c] ;  /* 0x00001c060e127981 */ /* 0x000ea2000c1e1900 */
[----:B------:R-:W-:-:S04]  /*0780*/  IADD3 R11, PT, PT, R11, 0x10, RZ ;  /* 0x000000100b0b7810 */ /* 0x000fc80007ffe0ff */
[----:B------:R-:W-:Y:S01]  /*0790*/  ISETP.NE.AND P3, PT, R11, RZ, PT ;  /* 0x000000ff0b00720c */ /* 0x000fe20003f65270 */
[----:B--2---:R-:W-:Y:S01]  /*07a0*/  FFMA R25, R9, R18, R20 ;  /* 0x0000001209197223 */ /* 0x004fe20000000014 */
[----:B------:R-:W-:Y:S02]  /*07b0*/  IADD3 R20, P4, PT, R14, 0x40, RZ ;  /* 0x000000400e147810 */ /* 0x000fe40007f9e0ff */
[----:B------:R-:W-:Y:S02]  /*07c0*/  IADD3 R18, P5, PT, R12, 0x40, RZ ;  /* 0x000000400c127810 */ /* 0x000fe40007fbe0ff */
[----:B------:R1:W-:Y:S01]  /*07d0*/  STG.E desc[UR6][R12.64+0x1c], R25 ;  /* 0x00001c190c007986 */ /* 0x0003e2000c101906 */
[----:B0-----:R-:W-:Y:S01]  /*07e0*/  IMAD.X R21, RZ, RZ, R15, P4 ;  /* 0x000000ffff157224 */ /* 0x001fe200020e060f */
[----:B------:R-:W-:-:S05]  /*07f0*/  IADD3.X R19, PT, PT, RZ, R13, RZ, P5, !PT ;  /* 0x0000000dff137210 */ /* 0x000fca0002ffe4ff */
[----:B------:R-:W-:Y:S05]  /*0800*/  @P3 BRA `(.L_x_2) ;  /* 0xfffffff800d43947 */ /* 0x000fea000383ffff */
[----:B------:R-:W-:-:S07]  /*0810*/  MOV R11, R8 ;  /* 0x00000008000b7202 */ /* 0x000fce0000000f00 */
.L_x_1:
[----:B------:R-:W-:-:S13]  /*0820*/  ISETP.NE.AND P3, PT, R17, RZ, PT ;  /* 0x000000ff1100720c */ /* 0x000fda0003f65270 */
[----:B------:R-:W-:Y:S05]  /*0830*/  @!P3 BRA `(.L_x_3) ;  /* 0x000000040038b947 */ /* 0x000fea0003800000 */
[----:B------:R-:W-:Y:S01]  /*0840*/  ISETP.NE.AND P3, PT, R16, RZ, PT ;  /* 0x000000ff1000720c */ /* 0x000fe20003f65270 */
[----:B------:R-:W-:-:S12]  /*0850*/  @!P2 BRA `(.L_x_4) ;  /* 0x00000000008ca947 */ /* 0x000fd80003800000 */
[----:B------:R-:W-:-:S04]  /*0860*/  IMAD.WIDE.U32 R14, R11, 0x4, R4 ;  /* 0x000000040b0e7825 */ /* 0x000fc800078e0004 */
[----:B01----:R-:W-:Y:S01]  /*0870*/  IMAD.WIDE.U32 R12, R11, 0x4, R2 ;  /* 0x000000040b0c7825 */ /* 0x003fe200078e0002 */
        /* <DEDUP_REMOVED lines=30> */
[----:B------:R-:W-:Y:S02]  /*0a60*/  VIADD R11, R11, 0x8 ;  /* 0x000000080b0b7836 */ /* 0x000fe40000000000 */
[----:B--2---:R-:W-:-:S05]  /*0a70*/  FFMA R25, R9, R18, R20 ;  /* 0x0000001209197223 */ /* 0x004fca0000000014 */
[----:B------:R4:W-:Y:S02]  /*0a80*/  STG.E desc[UR6][R12.64+0x1c], R25 ;  /* 0x00001c190c007986 */ /* 0x0009e4000c101906 */
.L_x_4:
[----:B------:R-:W-:Y:S05]  /*0a90*/  @!P3 BRA `(.L_x_3) ;  /* 0x0000000000a0b947 */ /* 0x000fea0003800000 */
[----:B------:R-:W-:Y:S01]  /*0aa0*/  ISETP.NE.AND P3, PT, R6, RZ, PT ;  /* 0x000000ff0600720c */ /* 0x000fe20003f65270 */
[----:B------:R-:W-:-:S12]  /*0ab0*/  @!P1 BRA `(.L_x_5) ;  /* 0x00000000004c9947 */ /* 0x000fd80003800000 */
[----:B------:R-:W-:-:S04]  /*0ac0*/  IMAD.WIDE.U32 R14, R11, 0x4, R4 ;  /* 0x000000040b0e7825 */ /* 0x000fc800078e0004 */
[----:B01--4-:R-:W-:Y:S01]  /*0ad0*/  IMAD.WIDE.U32 R12, R11, 0x4, R2 ;  /* 0x000000040b0c7825 */ /* 0x013fe200078e0002 */
        /* <DEDUP_REMOVED lines=13> */
[----:B------:R-:W2:Y:S01]  /*0bb0*/  LDG.E R18, desc[UR6][R14.64+0xc] ;  /* 0x00000c060e127981 */ /* 0x000ea2000c1e1900 */
[----:B------:R-:W-:Y:S01]  /*0bc0*/  IADD3 R11, PT, PT, R11, 0x4, RZ ;  /* 0x000000040b0b7810 */ /* 0x000fe20007ffe0ff */
[----:B--2---:R-:W-:-:S05]  /*0bd0*/  FFMA R25, R9, R18, R20 ;  /* 0x0000001209197223 */ /* 0x004fca0000000014 */
[----:B------:R3:W-:Y:S02]  /*0be0*/  STG.E desc[UR6][R12.64+0xc], R25 ;  /* 0x00000c190c007986 */ /* 0x0007e4000c101906 */
.L_x_5:
[----:B------:R-:W-:Y:S05]  /*0bf0*/  @!P3 BRA `(.L_x_3) ;  /* 0x000000000048b947 */ /* 0x000fea0003800000 */
[----:B-1-34-:R-:W-:-:S04]  /*0c00*/  IMAD.WIDE.U32 R12, R11, 0x4, R4 ;  /* 0x000000040b0c7825 */ /* 0x01afc800078e0004 */
[----:B0-----:R-:W-:Y:S01]  /*0c10*/  IMAD.WIDE.U32 R14, R11, 0x4, R2 ;  /* 0x000000040b0e7825 */ /* 0x001fe200078e0002 */
[----:B------:R-:W2:Y:S04]  /*0c20*/  LDG.E R18, desc[UR6][R12.64] ;  /* 0x000000060c127981 */ /* 0x000ea8000c1e1900 */
[----:B------:R-:W2:Y:S01]  /*0c30*/  LDG.E R20, desc[UR6][R14.64] ;  /* 0x000000060e147981 */ /* 0x000ea2000c1e1900 */
[----:B------:R-:W-:Y:S01]  /*0c40*/  ISETP.NE.AND P3, PT, R6, 0x1, PT ;  /* 0x000000010600780c */ /* 0x000fe20003f65270 */
[----:B--2---:R-:W-:-:S05]  /*0c50*/  FFMA R11, R9, R18, R20 ;  /* 0x00000012090b7223 */ /* 0x004fca0000000014 */
[----:B------:R2:W-:Y:S07]  /*0c60*/  STG.E desc[UR6][R14.64], R11 ;  /* 0x0000000b0e007986 */ /* 0x0005ee000c101906 */
[----:B------:R-:W-:Y:S05]  /*0c70*/  @!P3 BRA `(.L_x_3) ;  /* 0x000000000028b947 */ /* 0x000fea0003800000 */
[----:B------:R-:W2:Y:S04]  /*0c80*/  LDG.E R18, desc[UR6][R12.64+0x4] ;  /* 0x000004060c127981 */ /* 0x000ea8000c1e1900 */
[----:B------:R-:W2:Y:S01]  /*0c90*/  LDG.E R20, desc[UR6][R14.64+0x4] ;  /* 0x000004060e147981 */ /* 0x000ea2000c1e1900 */
[----:B------:R-:W-:Y:S01]  /*0ca0*/  ISETP.NE.AND P3, PT, R6, 0x2, PT ;  /* 0x000000020600780c */ /* 0x000fe20003f65270 */
[----:B--2---:R-:W-:-:S05]  /*0cb0*/  FFMA R11, R9, R18, R20 ;  /* 0x00000012090b7223 */ /* 0x004fca0000000014 */
[----:B------:R0:W-:Y:S07]  /*0cc0*/  STG.E desc[UR6][R14.64+0x4], R11 ;  /* 0x0000040b0e007986 */ /* 0x0001ee000c101906 */
[----:B------:R-:W-:Y:S05]  /*0cd0*/  @!P3 BRA `(.L_x_3) ;  /* 0x000000000010b947 */ /* 0x000fea0003800000 */
[----:B------:R-:W0:Y:S04]  /*0ce0*/  LDG.E R12, desc[UR6][R12.64+0x8] ;  /* 0x000008060c0c7981 */ /* 0x000e28000c1e1900 */
[----:B------:R-:W0:Y:S02]  /*0cf0*/  LDG.E R18, desc[UR6][R14.64+0x8] ;  /* 0x000008060e127981 */ /* 0x000e24000c1e1900 */
[----:B0-----:R-:W-:-:S05]  /*0d00*/  FFMA R11, R9, R12, R18 ;  /* 0x0000000c090b7223 */ /* 0x001fca0000000012 */
[----:B------:R0:W-:Y:S02]  /*0d10*/  STG.E desc[UR6][R14.64+0x8], R11 ;  /* 0x0000080b0e007986 */ /* 0x0001e4000c101906 */
.L_x_3:
[----:B0-----:R-:W-:-:S04]  /*0d20*/  IMAD.WIDE R2, R7, 0x4, R2 ;  /* 0x0000000407027825 */ /* 0x001fc800078e0202 */
[----:B------:R-:W-:Y:S01]  /*0d30*/  IMAD.WIDE R4, R7, 0x4, R4 ;  /* 0x0000000407047825 */ /* 0x000fe200078e0204 */
[----:B------:R-:W-:Y:S06]  /*0d40*/  @P0 BRA `(.L_x_6) ;  /* 0xfffffff400580947 */ /* 0x000fec000383ffff */
[----:B------:R-:W-:Y:S05]  /*0d50*/  EXIT ;  /* 0x000000000000794d */ /* 0x000fea0003800000 */
        .weak           $__internal_0_$__cuda_sm20_dblrcp_rn_slowpath_v3
        .type           $__internal_0_$__cuda_sm20_dblrcp_rn_slowpath_v3,@function
        .size           $__internal_0_$__cuda_sm20_dblrcp_rn_slowpath_v3,(.L_x_30 - $__internal_0_$__cuda_sm20_dblrcp_rn_slowpath_v3)
$__internal_0_$__cuda_sm20_dblrcp_rn_slowpath_v3:
[----:B------:R-:W-:-:S14]  /*0d60*/  DSETP.GTU.AND P0, PT, |R2|, +INF , PT ;  /* 0x7ff000000200742a */ /* 0x000fdc0003f0c200 */
[----:B------:R-:W-:Y:S05]  /*0d70*/  @P0 BRA `(.L_x_7) ;  /* 0x00000000007c0947 */ /* 0x000fea0003800000 */
[----:B------:R-:W-:-:S04]  /*0d80*/  LOP3.LUT R7, R3, 0x7fffffff, RZ, 0xc0, !PT ;  /* 0x7fffffff03077812 */ /* 0x000fc800078ec0ff */
[----:B------:R-:W-:-:S04]  /*0d90*/  IADD3 R4, PT, PT, R7, -0x1, RZ ;  /* 0xffffffff07047810 */ /* 0x000fc80007ffe0ff */
[----:B------:R-:W-:-:S13]  /*0da0*/  ISETP.GE.U32.AND P0, PT, R4, 0x7fefffff, PT ;  /* 0x7fefffff0400780c */ /* 0x000fda0003f06070 */
[----:B------:R-:W-:Y:S01]  /*0db0*/  @P0 LOP3.LUT R5, R3, 0x7ff00000, RZ, 0x3c, !PT ;  /* 0x7ff0000003050812 */ /* 0x000fe200078e3cff */
[----:B------:R-:W-:Y:S01]  /*0dc0*/  @P0 IMAD.MOV.U32 R4, RZ, RZ, RZ ;  /* 0x000000ffff040224 */ /* 0x000fe200078e00ff */
[----:B------:R-:W-:Y:S06]  /*0dd0*/  @P0 BRA `(.L_x_8) ;  /* 0x00000000006c0947 */ /* 0x000fec0003800000 */
[----:B------:R-:W-:-:S13]  /*0de0*/  ISETP.GE.U32.AND P0, PT, R7, 0x1000001, PT ;  /* 0x010000010700780c */ /* 0x000fda0003f06070 */
[----:B------:R-:W-:Y:S05]  /*0df0*/  @!P0 BRA `(.L_x_9) ;  /* 0x0000000000348947 */ /* 0x000fea0003800000 */
[----:B------:R-:W-:Y:S02]  /*0e00*/  IADD3 R5, PT, PT, R3, -0x3fe00000, RZ ;  /* 0xc020000003057810 */ /* 0x000fe40007ffe0ff */
[----:B------:R-:W-:Y:S02]  /*0e10*/  MOV R4, R2 ;  /* 0x0000000200047202 */ /* 0x000fe40000000f00 */
[----:B------:R-:W0:Y:S04]  /*0e20*/  MUFU.RCP64H R7, R5 ;  /* 0x0000000500077308 */ /* 0x000e280000001800 */
[----:B0-----:R-:W-:-:S08]  /*0e30*/  DFMA R8, -R4, R6, 1 ;  /* 0x3ff000000408742b */ /* 0x001fd00000000106 */
[----:B------:R-:W-:-:S08]  /*0e40*/  DFMA R8, R8, R8, R8 ;  /* 0x000000080808722b */ /* 0x000fd00000000008 */
[----:B------:R-:W-:-:S08]  /*0e50*/  DFMA R8, R6, R8, R6 ;  /* 0x000000080608722b */ /* 0x000fd00000000006 */
[----:B------:R-:W-:-:S08]  /*0e60*/  DFMA R6, -R4, R8, 1 ;  /* 0x3ff000000406742b */ /* 0x000fd00000000108 */
[----:B------:R-:W-:-:S08]  /*0e70*/  DFMA R6, R8, R6, R8 ;  /* 0x000000060806722b */ /* 0x000fd00000000008 */
[----:B------:R-:W-:-:S08]  /*0e80*/  DMUL R6, R6, 2.2250738585072013831e-308 ;  /* 0x0010000006067828 */ /* 0x000fd00000000000 */
[----:B------:R-:W-:-:S08]  /*0e90*/  DFMA R2, -R2, R6, 1 ;  /* 0x3ff000000202742b */ /* 0x000fd00000000106 */
[----:B------:R-:W-:-:S08]  /*0ea0*/  DFMA R2, R2, R2, R2 ;  /* 0x000000020202722b */ /* 0x000fd00000000002 */
[----:B------:R-:W-:Y:S01]  /*0eb0*/  DFMA R4, R6, R2, R6 ;  /* 0x000000020604722b */ /* 0x000fe20000000006 */
[----:B------:R-:W-:Y:S10]  /*0ec0*/  BRA `(.L_x_8) ;  /* 0x0000000000307947 */ /* 0x000ff40003800000 */
.L_x_9:
[----:B------:R-:W-:Y:S01]  /*0ed0*/  DMUL R2, R2, 8.11296384146066816958e+31 ;  /* 0x4690000002027828 */ /* 0x000fe20000000000 */
[----:B------:R-:W-:-:S05]  /*0ee0*/  IMAD.MOV.U32 R4, RZ, RZ, R6 ;  /* 0x000000ffff047224 */ /* 0x000fca00078e0006 */
[----:B------:R-:W0:Y:S02]  /*0ef0*/  MUFU.RCP64H R5, R3 ;  /* 0x0000000300057308 */ /* 0x000e240000001800 */
[----:B0-----:R-:W-:-:S08]  /*0f00*/  DFMA R6, -R2, R4, 1 ;  /* 0x3ff000000206742b */ /* 0x001fd00000000104 */
[----:B------:R-:W-:-:S08]  /*0f10*/  DFMA R6, R6, R6, R6 ;  /* 0x000000060606722b */ /* 0x000fd00000000006 */
[----:B------:R-:W-:-:S08]  /*0f20*/  DFMA R6, R4, R6, R4 ;  /* 0x000000060406722b */ /* 0x000fd00000000004 */
[----:B------:R-:W-:-:S08]  /*0f30*/  DFMA R4, -R2, R6, 1 ;  /* 0x3ff000000204742b */ /* 0x000fd00000000106 */
[----:B------:R-:W-:-:S08]  /*0f40*/  DFMA R4, R6, R4, R6 ;  /* 0x000000040604722b */ /* 0x000fd00000000006 */
[----:B------:R-:W-:Y:S01]  /*0f50*/  DMUL R4, R4, 8.11296384146066816958e+31 ;  /* 0x4690000004047828 */ /* 0x000fe20000000000 */
[----:B------:R-:W-:Y:S10]  /*0f60*/  BRA `(.L_x_8) ;  /* 0x0000000000087947 */ /* 0x000ff40003800000 */
.L_x_7:
[----:B------:R-:W-:Y:S02]  /*0f70*/  LOP3.LUT R5, R3, 0x80000, RZ, 0xfc, !PT ;  /* 0x0008000003057812 */ /* 0x000fe400078efcff */
[----:B------:R-:W-:-:S07]  /*0f80*/  MOV R4, R2 ;  /* 0x0000000200047202 */ /* 0x000fce0000000f00 */
.L_x_8:
[----:B------:R-:W-:Y:S01]  /*0f90*/  MOV R2, R0 ;  /* 0x0000000000027202 */ /* 0x000fe20000000f00 */
[----:B------:R-:W-:Y:S01]  /*0fa0*/  IMAD.MOV.U32 R13, RZ, RZ, R5 ;  /* 0x000000ffff0d7224 */ /* 0x000fe200078e0005 */
[----:B------:R-:W-:Y:S02]  /*0fb0*/  MOV R3, 0x0 ;  /* 0x0000000000037802 */ /* 0x000fe40000000f00 */
[----:B------:R-:W-:Y:S02]  /*0fc0*/  MOV R12, R4 ;  /* 0x00000004000c7202 */ /* 0x000fe40000000f00 */
[----:B------:R-:W-:Y:S05]  /*0fd0*/  RET.REL.NODEC R2 `(_Z18backprop_mean_poolPfPKfPKiiii) ;  /* 0xfffffff002087950 */ /* 0x000fea0003c3ffff */
.L_x_10:
[----:B------:R-:W-:-:S00]  /*0fe0*/  BRA `(.L_x_10) ;  /* 0xfffffffc00fc7947 */ /* 0x000fc0000383ffff */
[----:B------:R-:W-:-:S00]  /*0ff0*/  NOP ;  /* 0x0000000000007918 */ /* 0x000fc00000000000 */
        /* <DEDUP_REMOVED lines=8> */
.L_x_30:


//--------------------- .text._Z9mean_poolPfPKfPKiiii --------------------------
	.section	.text._Z9mean_poolPfPKfPKiiii,"ax",@progbits
	.align	128
        .global         _Z9mean_poolPfPKfPKiiii
        .type           _Z9mean_poolPfPKfPKiiii,@function
        .size           _Z9mean_poolPfPKfPKiiii,(.L_x_31 - _Z9mean_poolPfPKfPKiiii)
        .other          _Z9mean_poolPfPKfPKiiii,@"STO_CUDA_ENTRY STV_DEFAULT"
_Z9mean_poolPfPKfPKiiii:
.text._Z9mean_poolPfPKfPKiiii:
[----:B------:R-:W-:Y:S01]  /*0000*/  LDC R1, c[0x0][0x37c] ;  /* 0x0000df00ff017b82 */ /* 0x000fe20000000800 */
[----:B------:R-:W0:Y:S01]  /*0010*/  S2R R6, SR_CTAID.X ;  /* 0x0000000000067919 */ /* 0x000e220000002500 */
[----:B------:R-:W0:Y:S02]  /*0020*/  LDCU UR4, c[0x0][0x398] ;  /* 0x00007300ff0477ac */ /* 0x000e240008000800 */
[----:B0-----:R-:W-:-:S13]  /*0030*/  ISETP.GE.AND P0, PT, R6, UR4, PT ;  /* 0x0000000406007c0c */ /* 0x001fda000bf06270 */
[----:B------:R-:W-:Y:S05]  /*0040*/  @P0 EXIT ;  /* 0x000000000000094d */ /* 0x000fea0003800000 */
[----:B------:R-:W0:Y:S01]  /*0050*/  LDCU.64 UR4, c[0x0][0x380] ;  /* 0x00007000ff0477ac */ /* 0x000e220008000a00 */
[----:B------:R-:W1:Y:S01]  /*0060*/  LDC R0, c[0x0][0x388] ;  /* 0x0000e200ff007b82 */ /* 0x000e620000000800 */
[----:B------:R-:W-:Y:S01]  /*0070*/  ISETP.NE.AND P0, PT, R6, RZ, PT ;  /* 0x000000ff0600720c */ /* 0x000fe20003f05270 */
[----:B------:R-:W2:Y:S06]  /*0080*/  LDCU.64 UR6, c[0x0][0x358] ;  /* 0x00006b00ff0677ac */ /* 0x000eac0008000a00 */
[----:B------:R-:W3:Y:S01]  /*0090*/  LDC R7, c[0x0][0x38c] ;  /* 0x0000e300ff077b82 */ /* 0x000ee20000000800 */
[----:B0-----:R-:W-:-:S02]  /*00a0*/  IMAD.U32 R2, RZ, RZ, UR4 ;  /* 0x00000004ff027e24 */ /* 0x001fc4000f8e00ff */
[----:B------:R-:W-:-:S03]  /*00b0*/  IMAD.U32 R3, RZ, RZ, UR5 ;  /* 0x00000005ff037e24 */ /* 0x000fc6000f8e00ff */
[----:B--2---:R-:W-:Y:S05]  /*00c0*/  @!P0 BRA `(.L_x_11) ;  /* 0x0000000800988947 */ /* 0x004fea0003800000 */
[C---:B------:R-:W-:Y:S01]  /*00d0*/  ISETP.GE.U32.AND P1, PT, R6.reuse, 0x10, PT ;  /* 0x000000100600780c */ /* 0x040fe20003f26070 */
[----:B------:R-:W-:Y:S01]  /*00e0*/  IMAD.MOV.U32 R8, RZ, RZ, RZ ;  /* 0x000000ffff087224 */ /* 0x000fe200078e00ff */
[----:B------:R-:W-:-:S04]  /*00f0*/  LOP3.LUT R23, R6, 0xf, RZ, 0xc0, !PT ;  /* 0x0000000f06177812 */ /* 0x000fc800078ec0ff */
[----:B------:R-:W-:-:S07]  /*0100*/  ISETP.NE.AND P0, PT, R23, RZ, PT ;  /* 0x000000ff1700720c */ /* 0x000fce0003f05270 */
[----:B------:R-:W-:Y:S06]  /*0110*/  @!P1 BRA `(.L_x_12) ;  /* 0x0000000400289947 */ /* 0x000fec0003800000 */
[----:B------:R-:W-:Y:S01]  /*0120*/  HFMA2 R9, -RZ, RZ, 0, 0 ;  /* 0x00000000ff097431 */ /* 0x000fe200000001ff */
[----:B------:R-:W-:-:S07]  /*0130*/  LOP3.LUT R8, R6, 0x7ffffff0, RZ, 0xc0, !PT ;  /* 0x7ffffff006087812 */ /* 0x000fce00078ec0ff */
.L_x_13:
[----:B------:R-:W0:Y:S08]  /*0140*/  LDC.64 R4, c[0x0][0x390] ;  /* 0x0000e400ff047b82 */ /* 0x000e300000000a00 */
[----:B------:R-:W2:Y:S01]  /*0150*/  LDC R11, c[0x0][0x3a0] ;  /* 0x0000e800ff0b7b82 */ /* 0x000ea20000000800 */
[----:B0-----:R-:W-:-:S05]  /*0160*/  IMAD.WIDE.U32 R4, R9, 0x4, R4 ;  /* 0x0000000409047825 */ /* 0x001fca00078e0004 */
[----:B------:R-:W2:Y:S04]  /*0170*/  LDG.E R26, desc[UR6][R4.64] ;  /* 0x00000006041a7981 */ /* 0x000ea8000c1e1900 */
[----:B------:R-:W4:Y:S04]  /*0180*/  LDG.E R28, desc[UR6][R4.64+0x4] ;  /* 0x00000406041c7981 */ /* 0x000f28000c1e1900 */
[----:B------:R-:W5:Y:S04]  /*0190*/  LDG.E R15, desc[UR6][R4.64+0x8] ;  /* 0x00000806040f7981 */ /* 0x000f68000c1e1900 */
[----:B------:R-:W3:Y:S04]  /*01a0*/  LDG.E R24, desc[UR6][R4.64+0xc] ;  /* 0x00000c0604187981 */ /* 0x000ee8000c1e1900 */
        /* <DEDUP_REMOVED lines=8> */
[----:B------:R-:W3:Y:S01]  /*0230*/  LDG.E R21, desc[UR6][R4.64+0x3c] ;  /* 0x00003c0604157981 */ /* 0x000ee2000c1e1900 */
[----:B--2---:R-:W-:-:S03]  /*0240*/  IMAD R13, R26, R11, RZ ;  /* 0x0000000b1a0d7224 */ /* 0x004fc600078e02ff */
[----:B------:R-:W2:Y:S01]  /*0250*/  LDG.E R26, desc[UR6][R4.64+0x2c] ;  /* 0x00002c06041a7981 */ /* 0x000ea2000c1e1900 */
[-C--:B----4-:R-:W-:Y:S02]  /*0260*/  IMAD R28, R28, R11.reuse, RZ ;  /* 0x0000000b1c1c7224 */ /* 0x090fe400078e02ff */
[----:B-----5:R-:W-:Y:S01]  /*0270*/  IMAD R15, R15, R11, RZ ;  /* 0x0000000b0f0f7224 */ /* 0x020fe200078e02ff */
[----:B------:R-:W-:-:S04]  /*0280*/  SHF.R.S32.HI R19, RZ, 0x1f, R13 ;  /* 0x0000001fff137819 */ /* 0x000fc8000001140d */
[--C-:B------:R-:W-:Y:S02]  /*0290*/  IADD3 R13, P1, P2, R15, R13, R28.reuse ;  /* 0x0000000d0f0d7210 */ /* 0x100fe40007a3e01c */
[----:B------:R-:W-:Y:S02]  /*02a0*/  SHF.R.S32.HI R28, RZ, 0x1f, R28 ;  /* 0x0000001fff1c7819 */ /* 0x000fe4000001141c */
[----:B------:R-:W-:-:S04]  /*02b0*/  SHF.R.S32.HI R15, RZ, 0x1f, R15 ;  /* 0x0000001fff0f7819 */ /* 0x000fc8000001140f */
[----:B------:R-:W-:Y:S02]  /*02c0*/  IADD3.X R19, PT, PT, R15, R19, R28, P1, P2 ;  /* 0x000000130f137210 */ /* 0x000fe40000fe441c */
[----:B------:R-:W4:Y:S04]  /*02d0*/  LDG.E R15, desc[UR6][R4.64+0x34] ;  /* 0x00003406040f7981 */ /* 0x000f28000c1e1900 */
[----:B------:R0:W5:Y:S01]  /*02e0*/  LDG.E R28, desc[UR6][R4.64+0x38] ;  /* 0x00003806041c7981 */ /* 0x000162000c1e1900 */
[-C--:B---3--:R-:W-:Y:S02]  /*02f0*/  IMAD R24, R24, R11.reuse, RZ ;  /* 0x0000000b18187224 */ /* 0x088fe400078e02ff */
[-C--:B------:R-:W-:Y:S02]  /*0300*/  IMAD R22, R22, R11.reuse, RZ ;  /* 0x0000000b16167224 */ /* 0x080fe400078e02ff */
[----:B------:R-:W-:-:S03]  /*0310*/  IMAD R20, R20, R11, RZ ;  /* 0x0000000b14147224 */ /* 0x000fc600078e02ff */
[--C-:B------:R-:W-:Y:S01]  /*0320*/  IADD3 R25, P1, P2, R22, R13, R24.reuse ;  /* 0x0000000d16197210 */ /* 0x100fe20007a3e018 */
[-C--:B------:R-:W-:Y:S01]  /*0330*/  IMAD R13, R10, R11.reuse, RZ ;  /* 0x0000000b0a0d7224 */ /* 0x080fe200078e02ff */
[----:B------:R-:W-:Y:S02]  /*0340*/  SHF.R.S32.HI R24, RZ, 0x1f, R24 ;  /* 0x0000001fff187819 */ /* 0x000fe40000011418 */
[----:B------:R-:W-:Y:S01]  /*0350*/  SHF.R.S32.HI R22, RZ, 0x1f, R22 ;  /* 0x0000001fff167819 */ /* 0x000fe20000011416 */
[----:B------:R-:W-:-:S03]  /*0360*/  IMAD R12, R12, R11, RZ ;  /* 0x0000000b0c0c7224 */ /* 0x000fc600078e02ff */
[----:B------:R-:W-:Y:S01]  /*0370*/  IADD3.X R19, PT, PT, R22, R19, R24, P1, P2 ;  /* 0x0000001316137210 */ /* 0x000fe20000fe4418 */
[----:B0-----:R-:W-:Y:S01]  /*0380*/  IMAD R5, R14, R11, RZ ;  /* 0x0000000b0e057224 */ /* 0x001fe200078e02ff */
[--C-:B------:R-:W-:Y:S02]  /*0390*/  IADD3 R10, P1, P2, R13, R25, R20.reuse ;  /* 0x000000190d0a7210 */ /* 0x100fe40007a3e014 */
[----:B------:R-:W-:Y:S02]  /*03a0*/  SHF.R.S32.HI R20, RZ, 0x1f, R20 ;  /* 0x0000001fff147819 */ /* 0x000fe40000011414 */
[----:B------:R-:W-:Y:S01]  /*03b0*/  SHF.R.S32.HI R13, RZ, 0x1f, R13 ;  /* 0x0000001fff0d7819 */ /* 0x000fe2000001140d */
[----:B------:R-:W-:-:S03]  /*03c0*/  IMAD R16, R16, R11, RZ ;  /* 0x0000000b10107224 */ /* 0x000fc600078e02ff */
[----:B------:R-:W-:Y:S02]  /*03d0*/  IADD3.X R20, PT, PT, R13, R19, R20, P1, P2 ;  /* 0x000000130d147210 */ /* 0x000fe40000fe4414 */
[--C-:B------:R-:W-:Y:S02]  /*03e0*/  IADD3 R4, P1, P2, R5, R10, R12.reuse ;  /* 0x0000000a05047210 */ /* 0x100fe40007a3e00c */
[----:B------:R-:W-:Y:S01]  /*03f0*/  SHF.R.S32.HI R13, RZ, 0x1f, R5 ;  /* 0x0000001fff0d7819 */ /* 0x000fe20000011405 */
[-C--:B------:R-:W-:Y:S01]  /*0400*/  IMAD R5, R18, R11.reuse, RZ ;  /* 0x0000000b12057224 */ /* 0x080fe200078e02ff */
[----:B------:R-:W-:Y:S01]  /*0410*/  SHF.R.S32.HI R12, RZ, 0x1f, R12 ;  /* 0x0000001fff0c7819 */ /* 0x000fe2000001140c */
[----:B------:R-:W-:-:S03]  /*0420*/  IMAD R17, R17, R11, RZ ;  /* 0x0000000b11117224 */ /* 0x000fc600078e02ff */
[----:B------:R-:W-:Y:S02]  /*0430*/  IADD3.X R12, PT, PT, R13, R20, R12, P1, P2 ;  /* 0x000000140d0c7210 */ /* 0x000fe40000fe440c */
[--C-:B------:R-:W-:Y:S02]  /*0440*/  IADD3 R4, P1, P2, R5, R4, R16.reuse ;  /* 0x0000000405047210 */ /* 0x100fe40007a3e010 */
[----:B------:R-:W-:Y:S02]  /*0450*/  SHF.R.S32.HI R16, RZ, 0x1f, R16 ;  /* 0x0000001fff107819 */ /* 0x000fe40000011410 */
[----:B------:R-:W-:-:S04]  /*0460*/  SHF.R.S32.HI R5, RZ, 0x1f, R5 ;  /* 0x0000001fff057819 */ /* 0x000fc80000011405 */
[----:B------:R-:W-:Y:S01]  /*0470*/  IADD3.X R5, PT, PT, R5, R12, R16, P1, P2 ;  /* 0x0000000c05057210 */ /* 0x000fe20000fe4410 */
[----:B------:R-:W-:Y:S02]  /*0480*/  VIADD R9, R9, 0x10 ;  /* 0x0000001009097836 */ /* 0x000fe40000000000 */
[----:B------:R-:W-:Y:S02]  /*0490*/  IMAD R21, R21, R11, RZ ;  /* 0x0000000b15157224 */ /* 0x000fe400078e02ff */
[----:B------:R-:W-:-:S04]  /*04a0*/  IMAD.WIDE R2, R11, 0x40, R2 ;  /* 0x000000400b027825 */ /* 0x000fc800078e0202 */
[----:B--2---:R-:W-:-:S05]  /*04b0*/  IMAD R26, R26, R11, RZ ;  /* 0x0000000b1a1a7224 */ /* 0x004fca00078e02ff */
[--C-:B------:R-:W-:Y:S02]  /*04c0*/  IADD3 R4, P1, P2, R17, R4, R26.reuse ;  /* 0x0000000411047210 */ /* 0x100fe40007a3e01a */
[----:B------:R-:W-:Y:S02]  /*04d0*/  SHF.R.S32.HI R26, RZ, 0x1f, R26 ;  /* 0x0000001fff1a7819 */ /* 0x000fe4000001141a */
[----:B------:R-:W-:-:S04]  /*04e0*/  SHF.R.S32.HI R17, RZ, 0x1f, R17 ;  /* 0x0000001fff117819 */ /* 0x000fc80000011411 */
[----:B------:R-:W-:Y:S01]  /*04f0*/  IADD3.X R17, PT, PT, R17, R5, R26, P1, P2 ;  /* 0x0000000511117210 */ /* 0x000fe20000fe441a */
[-C--:B----4-:R-:W-:Y:S02]  /*0500*/  IMAD R15, R15, R11.reuse, RZ ;  /* 0x0000000b0f0f7224 */ /* 0x090fe400078e02ff */
[----:B-----5:R-:W-:-:S05]  /*0510*/  IMAD R28, R28, R11, RZ ;  /* 0x0000000b1c1c7224 */ /* 0x020fca00078e02ff */
[--C-:B------:R-:W-:Y:S02]  /*0520*/  IADD3 R4, P1, P2, R28, R4, R15.reuse ;  /* 0x000000041c047210 */ /* 0x100fe40007a3e00f */
[----:B------:R-:W-:Y:S02]  /*0530*/  SHF.R.S32.HI R15, RZ, 0x1f, R15 ;  /* 0x0000001fff0f7819 */ /* 0x000fe4000001140f */
[----:B------:R-:W-:-:S04]  /*0540*/  SHF.R.S32.HI R28, RZ, 0x1f, R28 ;  /* 0x0000001fff1c7819 */ /* 0x000fc8000001141c */
[----:B------:R-:W-:Y:S02]  /*0550*/  IADD3.X R28, PT, PT, R28, R17, R15, P1, P2 ;  /* 0x000000111c1c7210 */ /* 0x000fe40000fe440f */
[----:B------:R-:W-:Y:S02]  /*0560*/  ISETP.NE.AND P1, PT, R9, R8, PT ;  /* 0x000000080900720c */ /* 0x000fe40003f25270 */
[----:B------:R-:W-:-:S04]  /*0570*/  IADD3 R4, P3, PT, R21, R4, RZ ;  /* 0x0000000415047210 */ /* 0x000fc80007f7e0ff */
[----:B-1----:R-:W-:Y:S02]  /*0580*/  LEA R0, P2, R4, R0, 0x2 ;  /* 0x0000000004007211 */ /* 0x002fe400078410ff */
[----:B------:R-:W-:-:S04]  /*0590*/  LEA.HI.X.SX32 R21, R21, R28, 0x1, P3 ;  /* 0x0000001c15157211 */ /* 0x000fc800018f0eff */
[----:B------:R-:W-:Y:S01]  /*05a0*/  LEA.HI.X R7, R4, R7, R21, 0x2, P2 ;  /* 0x0000000704077211 */ /* 0x000fe200010f1415 */
[----:B------:R-:W-:Y:S06]  /*05b0*/  @P1 BRA `(.L_x_13) ;  /* 0xfffffff800e01947 */ /* 0x000fec000383ffff */
.L_x_12:
[----:B------:R-:W-:Y:S05]  /*05c0*/  @!P0 BRA `(.L_x_11) ;  /* 0x0000000400588947 */ /* 0x000fea0003800000 */
[----:B------:R-:W-:Y:S02]  /*05d0*/  ISETP.GE.U32.AND P1, PT, R23, 0x8, PT ;  /* 0x000000081700780c */ /* 0x000fe40003f26070 */
[----:B------:R-:W-:-:S04]  /*05e0*/  LOP3.LUT R11, R6, 0x7, RZ, 0xc0, !PT ;  /* 0x00000007060b7812 */ /* 0x000fc800078ec0ff */
[----:B------:R-:W-:-:S07]  /*05f0*/  ISETP.NE.AND P0, PT, R11, RZ, PT ;  /* 0x000000ff0b00720c */ /* 0x000fce0003f05270 */
[----:B------:R-:W-:Y:S06]  /*0600*/  @!P1 BRA `(.L_x_14) ;  /* 0x0000000000989947 */ /* 0x000fec0003800000 */
[----:B------:R-:W0:Y:S08]  /*0610*/  LDC.64 R12, c[0x0][0x390] ;  /* 0x0000e400ff0c7b82 */ /* 0x000e300000000a00 */
[----:B------:R-:W2:Y:S01]  /*0620*/  LDC R5, c[0x0][0x3a0] ;  /* 0x0000e800ff057b82 */ /* 0x000ea20000000800 */
[----:B0-----:R-:W-:-:S05]  /*0630*/  IMAD.WIDE.U32 R12, R8, 0x4, R12 ;  /* 0x00000004080c7825 */ /* 0x001fca00078e000c */
[----:B------:R-:W4:Y:S04]  /*0640*/  LDG.E R14, desc[UR6][R12.64] ;  /* 0x000000060c0e7981 */ /* 0x000f28000c1e1900 */
[----:B------:R-:W5:Y:S04]  /*0650*/  LDG.E R16, desc[UR6][R12.64+0x4] ;  /* 0x000004060c107981 */ /* 0x000f68000c1e1900 */
[----:B------:R-:W3:Y:S04]  /*0660*/  LDG.E R18, desc[UR6][R12.64+0x8] ;  /* 0x000008060c127981 */ /* 0x000ee8000c1e1900 */
[----:B------:R-:W3:Y:S04]  /*0670*/  LDG.E R20, desc[UR6][R12.64+0xc] ;  /* 0x00000c060c147981 */ /* 0x000ee8000c1e1900 */
[----:B------:R-:W3:Y:S04]  /*0680*/  LDG.E R22, desc[UR6][R12.64+0x10] ;  /* 0x000010060c167981 */ /* 0x000ee8000c1e1900 */
[----:B------:R-:W3:Y:S04]  /*0690*/  LDG.E R24, desc[UR6][R12.64+0x14] ;  /* 0x000014060c187981 */ /* 0x000ee8000c1e1900 */
[----:B------:R-:W3:Y:S04]  /*06a0*/  LDG.E R4, desc[UR6][R12.64+0x18] ;  /* 0x000018060c047981 */ /* 0x000ee8000c1e1900 */
[----:B------:R0:W3:Y:S01]  /*06b0*/  LDG.E R10, desc[UR6][R12.64+0x1c] ;  /* 0x00001c060c0a7981 */ /* 0x0000e2000c1e1900 */
[----:B--2---:R-:W-:-:S04]  /*06c0*/  IMAD.WIDE R2, R5, 0x20, R2 ;  /* 0x0000002005027825 */ /* 0x004fc800078e0202 */
[----:B------:R-:W-:Y:S02]  /*06d0*/  VIADD R8, R8, 0x8 ;  /* 0x0000000808087836 */ /* 0x000fe40000000000 */
[-C--:B----4-:R-:W-:Y:S02]  /*06e0*/  IMAD R14, R14, R5.reuse, RZ ;  /* 0x000000050e0e7224 */ /* 0x090fe400078e02ff */
[----:B-----5:R-:W-:-:S03]  /*06f0*/  IMAD R9, R16, R5, RZ ;  /* 0x0000000510097224 */ /* 0x020fc600078e02ff */
[----:B------:R-:W-:Y:S01]  /*0700*/  SHF.R.S32.HI R15, RZ, 0x1f, R14 ;  /* 0x0000001fff0f7819 */ /* 0x000fe2000001140e */
[-C--:B---3--:R-:W-:Y:S02]  /*0710*/  IMAD R18, R18, R5.reuse, RZ ;  /* 0x0000000512127224 */ /* 0x088fe400078e02ff */
[----:B------:R-:W-:-:S03]  /*0720*/  IMAD R20, R20, R5, RZ ;  /* 0x0000000514147224 */ /* 0x000fc600078e02ff */
[--C-:B------:R-:W-:Y:S02]  /*0730*/  IADD3 R16, P1, P2, R18, R14, R9.reuse ;  /* 0x0000000e12107210 */ /* 0x100fe40007a3e009 */
[----:B------:R-:W-:Y:S01]  /*0740*/  SHF.R.S32.HI R14, RZ, 0x1f, R9 ;  /* 0x0000001fff0e7819 */ /* 0x000fe20000011409 */
[-C--:B------:R-:W-:Y:S01]  /*0750*/  IMAD R9, R22, R5.reuse, RZ ;  /* 0x0000000516097224 */ /* 0x080fe200078e02ff */
[----:B------:R-:W-:Y:S01]  /*0760*/  SHF.R.S32.HI R18, RZ, 0x1f, R18 ;  /* 0x0000001fff127819 */ /* 0x000fe20000011412 */
[----:B------:R-:W-:-:S03]  /*0770*/  IMAD R24, R24, R5, RZ ;  /* 0x0000000518187224 */ /* 0x000fc600078e02ff */
[----:B------:R-:W-:Y:S02]  /*0780*/  IADD3.X R14, PT, PT, R18, R15, R14, P1, P2 ;  /* 0x0000000f120e7210 */ /* 0x000fe40000fe440e */
[--C-:B0-----:R-:W-:Y:S02]  /*0790*/  IADD3 R12, P1, P2, R9, R16, R20.reuse ;  /* 0x00000010090c7210 */ /* 0x101fe40007a3e014 */
[----:B------:R-:W-:Y:S01]  /*07a0*/  SHF.R.S32.HI R13, RZ, 0x1f, R9 ;  /* 0x0000001fff0d7819 */ /* 0x000fe20000011409 */
[-C--:B------:R-:W-:Y:S01]  /*07b0*/  IMAD R9, R4, R5.reuse, RZ ;  /* 0x0000000504097224 */ /* 0x080fe200078e02ff */
[----:B------:R-:W-:Y:S01]  /*07c0*/  SHF.R.S32.HI R20, RZ, 0x1f, R20 ;  /* 0x0000001fff147819 */ /* 0x000fe20000011414 */
[----:B------:R-:W-:-:S03]  /*07d0*/  IMAD R10, R10, R5, RZ ;  /* 0x000000050a0a7224 */ /* 0x000fc600078e02ff */
[----:B------:R-:W-:Y:S02]  /*07e0*/  IADD3.X R20, PT, PT, R13, R14, R20, P1, P2 ;  /* 0x0000000e0d147210 */ /* 0x000fe40000fe4414 */
[--C-:B------:R-:W-:Y:S02]  /*07f0*/  IADD3 R13, P1, P2, R9, R12, R24.reuse ;  /* 0x0000000c090d7210 */ /* 0x100fe40007a3e018 */
[----:B------:R-:W-:Y:S02]  /*0800*/  SHF.R.S32.HI R24, RZ, 0x1f, R24 ;  /* 0x0000001fff187819 */ /* 0x000fe40000011418 */
[----:B------:R-:W-:Y:S02]  /*0810*/  SHF.R.S32.HI R9, RZ, 0x1f, R9 ;  /* 0x0000001fff097819 */ /* 0x000fe40000011409 */
[----:B------:R-:W-:Y:S02]  /*0820*/  IADD3 R4, P3, PT, R10, R13, RZ ;  /* 0x0000000d0a047210 */ /* 0x000fe40007f7e0ff */
[----:B------:R-:W-:-:S02]  /*0830*/  IADD3.X R9, PT, PT, R9, R20, R24, P1, P2 ;  /* 0x0000001409097210 */ /* 0x000fc40000fe4418 */
[----:B-1----:R-:W-:Y:S02]  /*0840*/  LEA R0, P1, R4, R0, 0x2 ;  /* 0x0000000004007211 */ /* 0x002fe400078210ff */
[----:B------:R-:W-:-:S04]  /*0850*/  LEA.HI.X.SX32 R10, R10, R9, 0x1, P3 ;  /* 0x000000090a0a7211 */ /* 0x000fc800018f0eff */
[----:B------:R-:W-:-:S07]  /*0860*/  LEA.HI.X R7, R4, R7, R10, 0x2, P1 ;  /* 0x0000000704077211 */ /* 0x000fce00008f140a */
.L_x_14:
        /* <DEDUP_REMOVED lines=11> */
[----:B------:R-:W3:Y:S01]  /*0920*/  LDG.E R15, desc[UR6][R4.64+0xc] ;  /* 0x00000c06040f7981 */ /* 0x000ee2000c1e1900 */
        /* <DEDUP_REMOVED lines=8> */
[----:B------:R-:W-:Y:S02]  /*09b0*/  SHF.R.S32.HI R12, RZ, 0x1f, R12 ;  /* 0x0000001fff0c7819 */ /* 0x000fe4000001140c */
[----:B------:R-:W-:Y:S02]  /*09c0*/  SHF.R.S32.HI R13, RZ, 0x1f, R13 ;  /* 0x0000001fff0d7819 */ /* 0x000fe4000001140d */
[----:B------:R-:W-:Y:S02]  /*09d0*/  IADD3 R9, P0, PT, R15, R9, RZ ;  /* 0x000000090f097210 */ /* 0x000fe40007f1e0ff */
[----:B------:R-:W-:Y:S02]  /*09e0*/  IADD3.X R4, PT, PT, R13, R11, R12, P2, P3 ;  /* 0x0000000b0d047210 */ /* 0x000fe400017e640c */
[----:B-1----:R-:W-:-:S02]  /*09f0*/  LEA R0, P2, R9, R0, 0x2 ;  /* 0x0000000009007211 */ /* 0x002fc400078410ff */
[----:B------:R-:W-:-:S04]  /*0a00*/  LEA.HI.X.SX32 R4, R15, R4, 0x1, P0 ;  /* 0x000000040f047211 */ /* 0x000fc800000f0eff */
[----:B------:R-:W-:-:S07]  /*0a10*/  LEA.HI.X R7, R9, R7, R4, 0x2, P2 ;  /* 0x0000000709077211 */ /* 0x000fce00010f1404 */
.L_x_15:
[----:B------:R-:W-:Y:S05]  /*0a20*/  @!P1 BRA `(.L_x_11) ;  /* 0x0000000000409947 */ /* 0x000fea0003800000 */
[----:B------:R-:W0:Y:S01]  /*0a30*/  LDC R15, c[0x0][0x3a0] ;  /* 0x0000e800ff0f7b82 */ /* 0x000e220000000800 */
[----:B------:R-:W-:-:S07]  /*0a40*/  UMOV UR4, URZ ;  /* 0x000000ff00047c82 */ /* 0x000fce0008000000 */
[----:B------:R-:W2:Y:S02]  /*0a50*/  LDC.64 R12, c[0x0][0x390] ;  /* 0x0000e400ff0c7b82 */ /* 0x000ea40000000a00 */
.L_x_16:
[----:B--2---:R-:W-:-:S06]  /*0a60*/  IMAD.WIDE.U32 R4, R8, 0x4, R12 ;  /* 0x0000000408047825 */ /* 0x004fcc00078e000c */
[----:B------:R-:W2:Y:S01]  /*0a70*/  LDG.E R4, desc[UR6][R4.64] ;  /* 0x0000000604047981 */ /* 0x000ea2000c1e1900 */
[----:B------:R-:W-:Y:S01]  /*0a80*/  UIADD3 UR4, UPT, UPT, UR4, 0x1, URZ ;  /* 0x0000000104047890 */ /* 0x000fe2000fffe0ff */
[----:B-1----:R-:W-:Y:S01]  /*0a90*/  MOV R10, R0 ;  /* 0x00000000000a7202 */ /* 0x002fe20000000f00 */
[----:B---3--:R-:W-:Y:S01]  /*0aa0*/  IMAD.MOV.U32 R11, RZ, RZ, R7 ;  /* 0x000000ffff0b7224 */ /* 0x008fe200078e0007 */
[----:B------:R-:W-:Y:S01]  /*0ab0*/  IADD3 R8, PT, PT, R8, 0x1, RZ ;  /* 0x0000000108087810 */ /* 0x000fe20007ffe0ff */
[----:B0-----:R-:W-:Y:S02]  /*0ac0*/  IMAD.WIDE R2, R15, 0x4, R2 ;  /* 0x000000040f027825 */ /* 0x001fe400078e0202 */
[----:B------:R-:W-:Y:S02]  /*0ad0*/  ISETP.NE.AND P0, PT, R14, UR4, PT ;  /* 0x000000040e007c0c */ /* 0x000fe4000bf05270 */
[----:B--2---:R-:W-:-:S04]  /*0ae0*/  IMAD R9, R4, R15, RZ ;  /* 0x0000000f04097224 */ /* 0x004fc800078e02ff */
[----:B------:R-:W-:-:S04]  /*0af0*/  IMAD.WIDE R10, R9, 0x4, R10 ;  /* 0x00000004090a7825 */ /* 0x000fc800078e020a */
[----:B------:R-:W-:Y:S02]  /*0b00*/  IMAD.MOV.U32 R0, RZ, RZ, R10 ;  /* 0x000000ffff007224 */ /* 0x000fe400078e000a */
[----:B------:R-:W-:Y:S01]  /*0b10*/  IMAD.MOV.U32 R7, RZ, RZ, R11 ;  /* 0x000000ffff077224 */ /* 0x000fe200078e000b */
[----:B------:R-:W-:Y:S06]  /*0b20*/  @P0 BRA `(.L_x_16) ;  /* 0xfffffffc00cc0947 */ /* 0x000fec000383ffff */
.L_x_11:
[----:B------:R-:W0:Y:S02]  /*0b30*/  LDC.64 R4, c[0x0][0x390] ;  /* 0x0000e400ff047b82 */ /* 0x000e240000000a00 */
[----:B0-----:R-:W-:-:S06]  /*0b40*/  IMAD.WIDE.U32 R4, R6, 0x4, R4 ;  /* 0x0000000406047825 */ /* 0x001fcc00078e0004 */
[----:B------:R-:W2:Y:S02]  /*0b50*/  LDG.E R4, desc[UR6][R4.64] ;  /* 0x0000000604047981 */ /* 0x000ea4000c1e1900 */
[----:B--2---:R-:W0:Y:S08]  /*0b60*/  I2F.F64 R8, R4 ;  /* 0x0000000400087312 */ /* 0x004e300000201c00 */
[----:B0-----:R-:W0:Y:S01]  /*0b70*/  MUFU.RCP64H R11, R9 ;  /* 0x00000009000b7308 */ /* 0x001e220000001800 */
[----:B------:R-:W-:-:S05]  /*0b80*/  VIADD R10, R9, 0x300402 ;  /* 0x00300402090a7836 */ /* 0x000fca0000000000 */
[----:B------:R-:W-:Y:S01]  /*0b90*/  FSETP.GEU.AND P0, PT, |R10|, 5.8789094863358348022e-39, PT ;  /* 0x004004020a00780b */ /* 0x000fe20003f0e200 */
[----:B0-----:R-:W-:-:S08]  /*0ba0*/  DFMA R12, -R8, R10, 1 ;  /* 0x3ff00000080c742b */ /* 0x001fd0000000010a */
[----:B------:R-:W-:-:S08]  /*0bb0*/  DFMA R12, R12, R12, R12 ;  /* 0x0000000c0c0c722b */ /* 0x000fd0000000000c */
[----:B------:R-:W-:-:S08]  /*0bc0*/  DFMA R12, R10, R12, R10 ;  /* 0x0000000c0a0c722b */ /* 0x000fd0000000000a */
[----:B------:R-:W-:-:S08]  /*0bd0*/  DFMA R14, -R8, R12, 1 ;  /* 0x3ff00000080e742b */ /* 0x000fd0000000010c */
[----:B------:R-:W-:Y:S01]  /*0be0*/  DFMA R12, R12, R14, R12 ;  /* 0x0000000e0c0c722b */ /* 0x000fe2000000000c */
[----:B------:R-:W-:Y:S10]  /*0bf0*/  @P0 BRA `(.L_x_17) ;  /* 0x0000000000100947 */ /* 0x000ff40003800000 */
[----:B------:R-:W-:Y:S02]  /*0c00*/  LOP3.LUT R5, R9, 0x7fffffff, RZ, 0xc0, !PT ;  /* 0x7fffffff09057812 */ /* 0x000fe400078ec0ff */
[----:B------:R-:W-:-:S03]  /*0c10*/  MOV R6, 0xc40 ;  /* 0x00000c4000067802 */ /* 0x000fc60000000f00 */
[----:B------:R-:W-:-:S07]  /*0c20*/  VIADD R12, R5, 0xfff00000 ;  /* 0xfff00000050c7836 */ /* 0x000fce0000000000 */
[----:B-1-3--:R-:W-:Y:S05]  /*0c30*/  CALL.REL.NOINC `($__internal_1_$__cuda_sm20_dblrcp_rn_slowpath_v3) ;  /* 0x0000000800f87944 */ /* 0x00afea0003c00000 */
.L_x_17:
[----:B------:R-:W-:-:S13]  /*0c40*/  ISETP.GE.AND P0, PT, R4, 0x1, PT ;  /* 0x000000010400780c */ /* 0x000fda0003f06270 */
[----:B------:R-:W-:Y:S05]  /*0c50*/  @!P0 EXIT ;  /* 0x000000000000894d */ /* 0x000fea0003800000 */
[----:B------:R-:W0:Y:S02]  /*0c60*/  LDC R9, c[0x0][0x3a0] ;  /* 0x0000e800ff097b82 */ /* 0x000e240000000800 */
[----:B0-----:R-:W-:-:S13]  /*0c70*/  ISETP.GE.AND P0, PT, R9, 0x1, PT ;  /* 0x000000010900780c */ /* 0x001fda0003f06270 */
[----:B------:R-:W-:Y:S05]  /*0c80*/  @!P0 EXIT ;  /* 0x000000000000894d */ /* 0x000fea0003800000 */
[----:B------:R0:W2:Y:S01]  /*0c90*/  F2F.F32.F64 R12, R12 ;  /* 0x0000000c000c7310 */ /* 0x0000a20000301000 */
[C---:B------:R-:W-:Y:S01]  /*0ca0*/  LOP3.LUT R18, R9.reuse, 0x7, RZ, 0xc0, !PT ;  /* 0x0000000709127812 */ /* 0x040fe200078ec0ff */
[C---:B------:R-:W-:Y:S01]  /*0cb0*/  VIADD R5, R9.reuse, 0xffffffff ;  /* 0xffffffff09057836 */ /* 0x040fe20000000000 */
[C---:B------:R-:W-:Y:S01]  /*0cc0*/  LOP3.LUT R19, R9.reuse, 0xf, RZ, 0xc0, !PT ;  /* 0x0000000f09137812 */ /* 0x040fe200078ec0ff */
[----:B------:R-:W-:Y:S01]  /*0cd0*/  UMOV UR4, URZ ;  /* 0x000000ff00047c82 */ /* 0x000fe20008000000 */
[----:B------:R-:W-:Y:S01]  /*0ce0*/  IADD3 R11, P0, PT, R2, 0x20, RZ ;  /* 0x00000020020b7810 */ /* 0x000fe20007f1e0ff */
[----:B------:R-:W-:Y:S01]  /*0cf0*/  VIADD R8, R18, 0xffffffff ;  /* 0xffffffff12087836 */ /* 0x000fe20000000000 */
[----:B------:R-:W-:Y:S02]  /*0d00*/  LOP3.LUT R10, R9, 0x7ffffff0, RZ, 0xc0, !PT ;  /* 0x7ffffff0090a7812 */ /* 0x000fe400078ec0ff */
[----:B------:R-:W-:Y:S02]  /*0d10*/  IADD3 R6, PT, PT, R19, -0x1, RZ ;  /* 0xffffffff13067810 */ /* 0x000fe40007ffe0ff */
[----:B------:R-:W-:Y:S01]  /*0d20*/  ISETP.GE.U32.AND P3, PT, R5, 0xf, PT ;  /* 0x0000000f0500780c */ /* 0x000fe20003f66070 */
[----:B------:R-:W-:Y:S01]  /*0d30*/  IMAD.MOV R5, RZ, RZ, -R10 ;  /* 0x000000ffff057224 */ /* 0x000fe200078e0a0a */
[----:B------:R-:W-:Y:S01]  /*0d40*/  ISETP.GE.U32.AND P1, PT, R8, 0x3, PT ;  /* 0x000000030800780c */ /* 0x000fe20003f26070 */
[----:B------:R-:W-:Y:S01]  /*0d50*/  IMAD.X R8, RZ, RZ, R3, P0 ;  /* 0x000000ffff087224 */ /* 0x000fe200000e0603 */
[----:B------:R-:W-:-:S02]  /*0d60*/  ISETP.GE.U32.AND P2, PT, R6, 0x7, PT ;  /* 0x000000070600780c */ /* 0x000fc40003f46070 */
[----:B0-2---:R-:W-:-:S11]  /*0d70*/  LOP3.LUT R9, R9, 0x3, RZ, 0xc0, !PT ;  /* 0x0000000309097812 */ /* 0x005fd600078ec0ff */
.L_x_23:
[----:B------:R-:W-:Y:S01]  /*0d80*/  UIADD3 UR4, UPT, UPT, UR4, 0x1, URZ ;  /* 0x0000000104047890 */ /* 0x000fe2000fffe0ff */
[----:B------:R-:W-:Y:S02]  /*0d90*/  HFMA2 R13, -RZ, RZ, 0, 0 ;  /* 0x00000000ff0d7431 */ /* 0x000fe400000001ff */
[----:B-1----:R-:W-:-:S03]  /*0da0*/  IMAD.MOV.U32 R6, RZ, RZ, R0 ;  /* 0x000000ffff067224 */ /* 0x002fc600078e0000 */
[----:B------:R-:W-:Y:S01]  /*0db0*/  ISETP.NE.AND P0, PT, R4, UR4, PT ;  /* 0x0000000404007c0c */ /* 0x000fe2000bf05270 */
[----:B--2---:R-:W-:-:S12]  /*0dc0*/  @!P3 BRA `(.L_x_18) ;  /* 0x000000040040b947 */ /* 0x004fd80003800000 */
[----:B------:R-:W-:Y:S01]  /*0dd0*/  IADD3 R22, P4, PT, R6, 0x20, RZ ;  /* 0x0000002006167810 */ /* 0x000fe20007f9e0ff */
[----:B------:R-:W-:Y:S01]  /*0de0*/  IMAD.MOV.U32 R13, RZ, RZ, R11 ;  /* 0x000000ffff0d7224 */ /* 0x000fe200078e000b */
[----:B------:R-:W-:Y:S01]  /*0df0*/  MOV R0, R5 ;  /* 0x0000000500007202 */ /* 0x000fe20000000f00 */
[----:B------:R-:W-:Y:S02]  /*0e00*/  IMAD.MOV.U32 R20, RZ, RZ, R8 ;  /* 0x000000ffff147224 */ /* 0x000fe400078e0008 */
[----:B---3--:R-:W-:-:S08]  /*0e10*/  IMAD.X R17, RZ, RZ, R7, P4 ;  /* 0x000000ffff117224 */ /* 0x008fd000020e0607 */
.L_x_19:
[----:B------:R-:W-:Y:S01]  /*0e20*/  IMAD.MOV.U32 R16, RZ, RZ, R22 ;  /* 0x000000ffff107224 */ /* 0x000fe200078e0016 */
[----:B-1----:R-:W-:Y:S01]  /*0e30*/  MOV R15, R20 ;  /* 0x00000014000f7202 */ /* 0x002fe20000000f00 */
[----:B------:R-:W-:-:S03]  /*0e40*/  IMAD.MOV.U32 R14, RZ, RZ, R13 ;  /* 0x000000ffff0e7224 */ /* 0x000fc600078e000d */
[----:B------:R-:W2:Y:S04]  /*0e50*/  LDG.E R13, desc[UR6][R16.64+-0x20] ;  /* 0xffffe006100d7981 */ /* 0x000ea8000c1e1900 */
[----:B------:R-:W2:Y:S04]  /*0e60*/  LDG.E R21, desc[UR6][R14.64+-0x20] ;  /* 0xffffe0060e157981 */ /* 0x000ea8000c1e1900 */
[----:B------:R-:W3:Y:S04]  /*0e70*/  LDG.E R23, desc[UR6][R14.64+-0x1c] ;  /* 0xffffe4060e177981 */ /* 0x000ee8000c1e1900 */
[----:B------:R-:W4:Y:S04]  /*0e80*/  LDG.E R25, desc[UR6][R14.64+-0x18] ;  /* 0xffffe8060e197981 */ /* 0x000f28000c1e1900 */
[----:B------:R-:W5:Y:S01]  /*0e90*/  LDG.E R27, desc[UR6][R14.64+-0x14] ;  /* 0xffffec060e1b7981 */ /* 0x000f62000c1e1900 */
[----:B--2---:R-:W-:-:S05]  /*0ea0*/  FFMA R13, R12, R13, R21 ;  /* 0x0000000d0c0d7223 */ /* 0x004fca0000000015 */
[----:B------:R0:W-:Y:S04]  /*0eb0*/  STG.E desc[UR6][R14.64+-0x20], R13 ;  /* 0xffffe00d0e007986 */ /* 0x0001e8000c101906 */
[----:B------:R-:W3:Y:S02]  /*0ec0*/  LDG.E R21, desc[UR6][R16.64+-0x1c] ;  /* 0xffffe40610157981 */ /* 0x000ee4000c1e1900 */
[----:B---3--:R-:W-:-:S05]  /*0ed0*/  FFMA R21, R12, R21, R23 ;  /* 0x000000150c157223 */ /* 0x008fca0000000017 */
[----:B------:R1:W-:Y:S04]  /*0ee0*/  STG.E desc[UR6][R14.64+-0x1c], R21 ;  /* 0xffffe4150e007986 */ /* 0x0003e8000c101906 */
[----:B------:R-:W4:Y:S02]  /*0ef0*/  LDG.E R23, desc[UR6][R16.64+-0x18] ;  /* 0xffffe80610177981 */ /* 0x000f24000c1e1900 */
[----:B----4-:R-:W-:-:S05]  /*0f00*/  FFMA R23, R12, R23, R25 ;  /* 0x000000170c177223 */ /* 0x010fca0000000019 */
[----:B------:R2:W-:Y:S04]  /*0f10*/  STG.E desc[UR6][R14.64+-0x18], R23 ;  /* 0xffffe8170e007986 */ /* 0x0005e8000c101906 */
[----:B------:R-:W5:Y:S02]  /*0f20*/  LDG.E R25, desc[UR6][R16.64+-0x14] ;  /* 0xffffec0610197981 */ /* 0x000f64000c1e1900 */
[C---:B-----5:R-:W-:Y:S02]  /*0f30*/  FFMA R25, R12.reuse, R25, R27 ;  /* 0x000000190c197223 */ /* 0x060fe4000000001b */
[----:B------:R-:W3:Y:S04]  /*0f40*/  LDG.E R27, desc[UR6][R14.64+-0x10] ;  /* 0xfffff0060e1b7981 */ /* 0x000ee8000c1e1900 */
[----:B------:R4:W-:Y:S04]  /*0f50*/  STG.E desc[UR6][R14.64+-0x14], R25 ;  /* 0xffffec190e007986 */ /* 0x0009e8000c101906 */
[----:B0-----:R-:W3:Y:S02]  /*0f60*/  LDG.E R13, desc[UR6][R16.64+-0x10] ;  /* 0xfffff006100d7981 */ /* 0x001ee4000c1e1900 */
[----:B---3--:R-:W-:-:S02]  /*0f70*/  FFMA R13, R12, R13, R27 ;  /* 0x0000000d0c0d7223 */ /* 0x008fc4000000001b */
[----:B------:R-:W3:Y:S04]  /*0f80*/  LDG.E R27, desc[UR6][R14.64+-0xc] ;  /* 0xfffff4060e1b7981 */ /* 0x000ee8000c1e1900 */
[----:B------:R0:W-:Y:S04]  /*0f90*/  STG.E desc[UR6][R14.64+-0x10], R13 ;  /* 0xfffff00d0e007986 */ /* 0x0001e8000c101906 */
[----:B-1----:R-:W3:Y:S02]  /*0fa0*/  LDG.E R21, desc[UR6][R16.64+-0xc] ;  /* 0xfffff40610157981 */ /* 0x002ee4000c1e1900 */
[----:B---3--:R-:W-:-:S02]  /*0fb0*/  FFMA R21, R12, R21, R27 ;  /* 0x000000150c157223 */ /* 0x008fc4000000001b */
[----:B------:R-:W3:Y:S04]  /*0fc0*/  LDG.E R27, desc[UR6][R14.64+-0x8] ;  /* 0xfffff8060e1b7981 */ /* 0x000ee8000c1e1900 */
[----:B------:R1:W-:Y:S04]  /*0fd0*/  STG.E desc[UR6][R14.64+-0xc], R21 ;  /* 0xfffff4150e007986 */ /* 0x0003e8000c101906 */
[----:B--2---:R-:W3:Y:S02]  /*0fe0*/  LDG.E R23, desc[UR6][R16.64+-0x8] ;  /* 0xfffff80610177981 */ /* 0x004ee4000c1e1900 */
[----:B---3--:R-:W-:-:S02]  /*0ff0*/  FFMA R23, R12, R23, R27 ;  /* 0x000000170c177223 */ /* 0x008fc4000000001b */
[----:B------:R-:W2:Y:S04]  /*1000*/  LDG.E R27, desc[UR6][R14.64+-0x4] ;  /* 0xfffffc060e1b7981 */ /* 0x000ea8000c1e1900 */
[----:B------:R3:W-:Y:S04]  /*1010*/  STG.E desc[UR6][R14.64+-0x8], R23 ;  /* 0xfffff8170e007986 */ /* 0x0007e8000c101906 */
[----:B----4-:R-:W2:Y:S02]  /*1020*/  LDG.E R25, desc[UR6][R16.64+-0x4] ;  /* 0xfffffc0610197981 */ /* 0x010ea4000c1e1900 */
[----:B--2---:R-:W-:-:S02]  /*1030*/  FFMA R25, R12, R25, R27 ;  /* 0x000000190c197223 */ /* 0x004fc4000000001b */
[----:B------:R-:W2:Y:S04]  /*1040*/  LDG.E R27, desc[UR6][R14.64] ;  /* 0x000000060e1b7981 */ /* 0x000ea8000c1e1900 */
[----:B------:R4:W-:Y:S04]  /*1050*/  STG.E desc[UR6][R14.64+-0x4], R25 ;  /* 0xfffffc190e007986 */ /* 0x0009e8000c101906 */
[----:B0-----:R-:W2:Y:S02]  /*1060*/  LDG.E R13, desc[UR6][R16.64] ;  /* 0x00000006100d7981 */ /* 0x001ea4000c1e1900 */
[----:B--2---:R-:W-:-:S02]  /*1070*/  FFMA R13, R12, R13, R27 ;  /* 0x0000000d0c0d7223 */ /* 0x004fc4000000001b */
[----:B------:R-:W2:Y:S04]  /*1080*/  LDG.E R27, desc[UR6][R14.64+0x4] ;  /* 0x000004060e1b7981 */ /* 0x000ea8000c1e1900 */
[----:B------:R0:W-:Y:S04]  /*1090*/  STG.E desc[UR6][R14.64], R13 ;  /* 0x0000000d0e007986 */ /* 0x0001e8000c101906 */
[----:B-1----:R-:W2:Y:S02]  /*10a0*/  LDG.E R21, desc[UR6][R16.64+0x4] ;  /* 0x0000040610157981 */ /* 0x002ea4000c1e1900 */
[----:B--2---:R-:W-:-:S02]  /*10b0*/  FFMA R21, R12, R21, R27 ;  /* 0x000000150c157223 */ /* 0x004fc4000000001b */
[----:B------:R-:W2:Y:S04]  /*10c0*/  LDG.E R27, desc[UR6][R14.64+0x8] ;  /* 0x000008060e1b7981 */ /* 0x000ea8000c1e1900 */
[----:B------:R1:W-:Y:S04]  /*10d0*/  STG.E desc[UR6][R14.64+0x4], R21 ;  /* 0x000004150e007986 */ /* 0x0003e8000c101906 */
[----:B---3--:R-:W2:Y:S02]  /*10e0*/  LDG.E R23, desc[UR6][R16.64+0x8] ;  /* 0x0000080610177981 */ /* 0x008ea4000c1e1900 */
[----:B--2---:R-:W-:-:S02]  /*10f0*/  FFMA R23, R12, R23, R27 ;  /* 0x000000170c177223 */ /* 0x004fc4000000001b */
        /* <DEDUP_REMOVED lines=18> */
[----:B----4-:R3:W2:Y:S01]  /*1220*/  LDG.E R25, desc[UR6][R16.64+0x1c] ;  /* 0x00001c0610197981 */ /* 0x0106a2000c1e1900 */
[----:B------:R-:W-:-:S05]  /*1230*/  VIADD R0, R0, 0x10 ;  /* 0x0000001000007836 */ /* 0x000fca0000000000 */
[----:B------:R-:W-:Y:S02]  /*1240*/  ISETP.NE.AND P4, PT, R0, RZ, PT ;  /* 0x000000ff0000720c */ /* 0x000fe40003f85270 */
[----:B------:R-:W-:Y:S02]  /*1250*/  IADD3 R22, P5, PT, R16, 0x40, RZ ;  /* 0x0000004010167810 */ /* 0x000fe40007fbe0ff */
[----:B0-----:R-:W-:-:S03]  /*1260*/  IADD3 R13, P6, PT, R14, 0x40, RZ ;  /* 0x000000400e0d7810 */ /* 0x001fc60007fde0ff */
[----:B---3--:R-:W-:Y:S02]  /*1270*/  IMAD.X R17, RZ, RZ, R17, P5 ;  /* 0x000000ffff117224 */ /* 0x008fe400028e0611 */
[----:B------:R-:W-:Y:S02]  /*1280*/  IMAD.X R20, RZ, RZ, R15, P6 ;  /* 0x000000ffff147224 */ /* 0x000fe400030e060f */
[----:B--2---:R-:W-:-:S05]  /*1290*/  FFMA R25, R12, R25, R27 ;  /* 0x000000190c197223 */ /* 0x004fca000000001b */
[----:B------:R1:W-:Y:S01]  /*12a0*/  STG.E desc[UR6][R14.64+0x1c], R25 ;  /* 0x00001c190e007986 */ /* 0x0003e2000c101906 */
[----:B------:R-:W-:Y:S05]  /*12b0*/  @P4 BRA `(.L_x_19) ;  /* 0xfffffff800d84947 */ /* 0x000fea000383ffff */
[----:B------:R-:W-:-:S07]  /*12c0*/  MOV R13, R10 ;  /* 0x0000000a000d7202 */ /* 0x000fce0000000f00 */
.L_x_18:
[----:B------:R-:W-:-:S13]  /*12d0*/  ISETP.NE.AND P4, PT, R19, RZ, PT ;  /* 0x000000ff1300720c */ /* 0x000fda0003f85270 */
[----:B------:R-:W-:Y:S05]  /*12e0*/  @!P4 BRA `(.L_x_20) ;  /* 0x000000040038c947 */ /* 0x000fea0003800000 */
[----:B------:R-:W-:Y:S01]  /*12f0*/  ISETP.NE.AND P4, PT, R18, RZ, PT ;  /* 0x000000ff1200720c */ /* 0x000fe20003f85270 */
[----:B------:R-:W-:-:S12]  /*1300*/  @!P2 BRA `(.L_x_21) ;  /* 0x00000000008ca947 */ /* 0x000fd80003800000 */
[----:B---3--:R-:W-:-:S04]  /*1310*/  IMAD.WIDE.U32 R16, R13, 0x4, R6 ;  /* 0x000000040d107825 */ /* 0x008fc800078e0006 */
[----:B-1----:R-:W-:Y:S01]  /*1320*/  IMAD.WIDE.U32 R14, R13, 0x4, R2 ;  /* 0x000000040d0e7825 */ /* 0x002fe200078e0002 */
        /* <DEDUP_REMOVED lines=29> */
[----:B----4-:R-:W2:Y:S01]  /*1500*/  LDG.E R27, desc[UR6][R16.64+0x1c] ;  /* 0x00001c06101b7981 */ /* 0x010ea2000c1e1900 */
[----:B------:R-:W-:Y:S02]  /*1510*/  VIADD R13, R13, 0x8 ;  /* 0x000000080d0d7836 */ /* 0x000fe40000000000 */
[----:B--2---:R-:W-:-:S05]  /*1520*/  FFMA R27, R12, R27, R29 ;  /* 0x0000001b0c1b7223 */ /* 0x004fca000000001d */
[----:B------:R0:W-:Y:S02]  /*1530*/  STG.E desc[UR6][R14.64+0x1c], R27 ;  /* 0x00001c1b0e007986 */ /* 0x0001e4000c101906 */
.L_x_21:
[----:B------:R-:W-:Y:S05]  /*1540*/  @!P4 BRA `(.L_x_20) ;  /* 0x0000000000a0c947 */ /* 0x000fea0003800000 */
[----:B------:R-:W-:Y:S01]  /*1550*/  ISETP.NE.AND P4, PT, R9, RZ, PT ;  /* 0x000000ff0900720c */ /* 0x000fe20003f85270 */
[----:B------:R-:W-:-:S12]  /*1560*/  @!P1 BRA `(.L_x_22) ;  /* 0x00000000004c9947 */ /* 0x000fd80003800000 */
[----:B---3--:R-:W-:-:S04]  /*1570*/  IMAD.WIDE.U32 R16, R13, 0x4, R6 ;  /* 0x000000040d107825 */ /* 0x008fc800078e0006 */
[----:B01----:R-:W-:Y:S01]  /*1580*/  IMAD.WIDE.U32 R14, R13, 0x4, R2 ;  /* 0x000000040d0e7825 */ /* 0x003fe200078e0002 */
        /* <DEDUP_REMOVED lines=13> */
[----:B------:R-:W5:Y:S01]  /*1660*/  LDG.E R27, desc[UR6][R16.64+0xc] ;  /* 0x00000c06101b7981 */ /* 0x000f62000c1e1900 */
[----:B------:R-:W-:Y:S02]  /*1670*/  VIADD R13, R13, 0x4 ;  /* 0x000000040d0d7836 */ /* 0x000fe40000000000 */
[----:B-----5:R-:W-:-:S05]  /*1680*/  FFMA R27, R12, R27, R29 ;  /* 0x0000001b0c1b7223 */ /* 0x020fca000000001d */
[----:B------:R2:W-:Y:S02]  /*1690*/  STG.E desc[UR6][R14.64+0xc], R27 ;  /* 0x00000c1b0e007986 */ /* 0x0005e4000c101906 */
.L_x_22:
[----:B------:R-:W-:Y:S05]  /*16a0*/  @!P4 BRA `(.L_x_20) ;  /* 0x000000000048c947 */ /* 0x000fea0003800000 */
[----:B0123--:R-:W-:-:S04]  /*16b0*/  IMAD.WIDE.U32 R14, R13, 0x4, R6 ;  /* 0x000000040d0e7825 */ /* 0x00ffc800078e0006 */
[----:B------:R-:W-:Y:S02]  /*16c0*/  IMAD.WIDE.U32 R16, R13, 0x4, R2 ;  /* 0x000000040d107825 */ /* 0x000fe400078e0002 */
[----:B------:R-:W2:Y:S04]  /*16d0*/  LDG.E R13, desc[UR6][R14.64] ;  /* 0x000000060e0d7981 */ /* 0x000ea8000c1e1900 */
[----:B------:R-:W2:Y:S01]  /*16e0*/  LDG.E R21, desc[UR6][R16.64] ;  /* 0x0000000610157981 */ /* 0x000ea2000c1e1900 */
[----:B------:R-:W-:Y:S01]  /*16f0*/  ISETP.NE.AND P4, PT, R9, 0x1, PT ;  /* 0x000000010900780c */ /* 0x000fe20003f85270 */
[----:B--2---:R-:W-:-:S05]  /*1700*/  FFMA R13, R12, R13, R21 ;  /* 0x0000000d0c0d7223 */ /* 0x004fca0000000015 */
[----:B------:R4:W-:Y:S07]  /*1710*/  STG.E desc[UR6][R16.64], R13 ;  /* 0x0000000d10007986 */ /* 0x0009ee000c101906 */
[----:B------:R-:W-:Y:S05]  /*1720*/  @!P4 BRA `(.L_x_20) ;  /* 0x000000000028c947 */ /* 0x000fea0003800000 */
[----:B----4-:R-:W2:Y:S04]  /*1730*/  LDG.E R13, desc[UR6][R14.64+0x4] ;  /* 0x000004060e0d7981 */ /* 0x010ea8000c1e1900 */
[----:B------:R-:W2:Y:S01]  /*1740*/  LDG.E R21, desc[UR6][R16.64+0x4] ;  /* 0x0000040610157981 */ /* 0x000ea2000c1e1900 */
[----:B------:R-:W-:Y:S01]  /*1750*/  ISETP.NE.AND P4, PT, R9, 0x2, PT ;  /* 0x000000020900780c */ /* 0x000fe20003f85270 */
[----:B--2---:R-:W-:-:S05]  /*1760*/  FFMA R13, R12, R13, R21 ;  /* 0x0000000d0c0d7223 */ /* 0x004fca0000000015 */
[----:B------:R0:W-:Y:S07]  /*1770*/  STG.E desc[UR6][R16.64+0x4], R13 ;  /* 0x0000040d10007986 */ /* 0x0001ee000c101906 */
[----:B------:R-:W-:Y:S05]  /*1780*/  @!P4 BRA `(.L_x_20) ;  /* 0x000000000010c947 */ /* 0x000fea0003800000 */
[----:B------:R-:W2:Y:S04]  /*1790*/  LDG.E R15, desc[UR6][R14.64+0x8] ;  /* 0x000008060e0f7981 */ /* 0x000ea8000c1e1900 */
[----:B0-----:R-:W2:Y:S02]  /*17a0*/  LDG.E R13, desc[UR6][R16.64+0x8] ;  /* 0x00000806100d7981 */ /* 0x001ea4000c1e1900 */
[----:B--2---:R-:W-:-:S05]  /*17b0*/  FFMA R13, R12, R15, R13 ;  /* 0x0000000f0c0d7223 */ /* 0x004fca000000000d */
[----:B------:R0:W-:Y:S02]  /*17c0*/  STG.E desc[UR6][R16.64+0x8], R13 ;  /* 0x0000080d10007986 */ /* 0x0001e4000c101906 */
.L_x_20:
[----:B0---4-:R-:W3:Y:S02]  /*17d0*/  LDC R13, c[0x0][0x3a0] ;  /* 0x0000e800ff0d7b82 */ /* 0x011ee40000000800 */
[----:B---3--:R-:W-:-:S03]  /*17e0*/  IMAD.WIDE R6, R13, 0x4, R6 ;  /* 0x000000040d067825 */ /* 0x008fc600078e0206 */
[----:B------:R-:W-:Y:S01]  /*17f0*/  MOV R0, R6 ;  /* 0x0000000600007202 */ /* 0x000fe20000000f00 */
[----:B------:R-:W-:Y:S06]  /*1800*/  @P0 BRA `(.L_x_23) ;  /* 0xfffffff4005c0947 */ /* 0x000fec000383ffff */
[----:B------:R-:W-:Y:S05]  /*1810*/  EXIT ;  /* 0x000000000000794d */ /* 0x000fea0003800000 */
        .weak           $__internal_1_$__cuda_sm20_dblrcp_rn_slowpath_v3
        .type           $__internal_1_$__cuda_sm20_dblrcp_rn_slowpath_v3,@function
        .size           $__internal_1_$__cuda_sm20_dblrcp_rn_slowpath_v3,(.L_x_31 - $__internal_1_$__cuda_sm20_dblrcp_rn_slowpath_v3)
$__internal_1_$__cuda_sm20_dblrcp_rn_slowpath_v3:
[----:B------:R-:W-:-:S14]  /*1820*/  DSETP.GTU.AND P0, PT, |R8|, +INF , PT ;  /* 0x7ff000000800742a */ /* 0x000fdc0003f0c200 */
[----:B------:R-:W-:Y:S05]  /*1830*/  @P0 BRA `(.L_x_24) ;  /* 0x00000000007c0947 */ /* 0x000fea0003800000 */
[----:B------:R-:W-:-:S05]  /*1840*/  LOP3.LUT R5, R9, 0x7fffffff, RZ, 0xc0, !PT ;  /* 0x7fffffff09057812 */ /* 0x000fca00078ec0ff */
[----:B------:R-:W-:-:S05]  /*1850*/  VIADD R10, R5, 0xffffffff ;  /* 0xffffffff050a7836 */ /* 0x000fca0000000000 */
[----:B------:R-:W-:-:S13]  /*1860*/  ISETP.GE.U32.AND P0, PT, R10, 0x7fefffff, PT ;  /* 0x7fefffff0a00780c */ /* 0x000fda0003f06070 */
[----:B------:R-:W-:Y:S01]  /*1870*/  @P0 LOP3.LUT R11, R9, 0x7ff00000, RZ, 0x3c, !PT ;  /* 0x7ff00000090b0812 */ /* 0x000fe200078e3cff */
[----:B------:R-:W-:Y:S01]  /*1880*/  @P0 IMAD.MOV.U32 R10, RZ, RZ, RZ ;  /* 0x000000ffff0a0224 */ /* 0x000fe200078e00ff */
[----:B------:R-:W-:Y:S06]  /*1890*/  @P0 BRA `(.L_x_25) ;  /* 0x00000000006c0947 */ /* 0x000fec0003800000 */
[----:B------:R-:W-:-:S13]  /*18a0*/  ISETP.GE.U32.AND P0, PT, R5, 0x1000001, PT ;  /* 0x010000010500780c */ /* 0x000fda0003f06070 */
[----:B------:R-:W-:Y:S05]  /*18b0*/  @!P0 BRA `(.L_x_26) ;  /* 0x0000000000348947 */ /* 0x000fea0003800000 */
[----:B------:R-:W-:Y:S01]  /*18c0*/  IADD3 R11, PT, PT, R9, -0x3fe00000, RZ ;  /* 0xc0200000090b7810 */ /* 0x000fe20007ffe0ff */
[----:B------:R-:W-:-:S03]  /*18d0*/  IMAD.MOV.U32 R10, RZ, RZ, R8 ;  /* 0x000000ffff0a7224 */ /* 0x000fc600078e0008 */
[----:B------:R-:W0:Y:S03]  /*18e0*/  MUFU.RCP64H R13, R11 ;  /* 0x0000000b000d7308 */ /* 0x000e260000001800 */
        /* <DEDUP_REMOVED lines=10> */
.L_x_26:
        /* <DEDUP_REMOVED lines=10> */
.L_x_24:
[----:B------:R-:W-:Y:S02]  /*1a30*/  LOP3.LUT R11, R9, 0x80000, RZ, 0xfc, !PT ;  /* 0x00080000090b7812 */ /* 0x000fe400078efcff */
[----:B------:R-:W-:-:S07]  /*1a40*/  MOV R10, R8 ;  /* 0x00000008000a7202 */ /* 0x000fce0000000f00 */
.L_x_25:
[----:B------:R-:W-:Y:S01]  /*1a50*/  MOV R8, R6 ;  /* 0x0000000600087202 */ /* 0x000fe20000000f00 */
[----:B------:R-:W-:Y:S02]  /*1a60*/  IMAD.MOV.U32 R9, RZ, RZ, 0x0 ;  /* 0x00000000ff097424 */ /* 0x000fe400078e00ff */
[----:B------:R-:W-:Y:S02]  /*1a70*/  IMAD.MOV.U32 R12, RZ, RZ, R10 ;  /* 0x000000ffff0c7224 */ /* 0x000fe400078e000a */
[----:B------:R-:W-:Y:S01]  /*1a80*/  IMAD.MOV.U32 R13, RZ, RZ, R11 ;  /* 0x000000ffff0d7224 */ /* 0x000fe200078e000b */
[----:B------:R-:W-:Y:S06]  /*1a90*/  RET.REL.NODEC R8 `(_Z9mean_poolPfPKfPKiiii) ;  /* 0xffffffe408587950 */ /* 0x000fec0003c3ffff */
.L_x_27:
        /* <DEDUP_REMOVED lines=14> */
.L_x_31:


//--------------------- .text._Z14kernel_add_onePii --------------------------
	.section	.text._Z14kernel_add_onePii,"ax",@progbits
	.align	128
        .global         _Z14kernel_add_onePii
        .type           _Z14kernel_add_onePii,@function
        .size           _Z14kernel_add_onePii,(.L_x_34 - _Z14kernel_add_onePii)
        .other          _Z14kernel_add_onePii,@"STO_CUDA_ENTRY STV_DEFAULT"
_Z14kernel_add_onePii:
.text._Z14kernel_add_onePii:
[----:B------:R-:W-:Y:S01]  /*0000*/  LDC R1, c[0x0][0x37c] ;  /* 0x0000df00ff017b82 */ /* 0x000fe20000000800 */
[----:B------:R-:W0:Y:S01]  /*0010*/  S2R R0, SR_TID.X ;  /* 0x0000000000007919 */ /* 0x000e220000002100 */
[----:B------:R-:W0:Y:S01]  /*0020*/  LDCU UR4, c[0x0][0x360] ;  /* 0x00006c00ff0477ac */ /* 0x000e220008000800 */
[----:B------:R-:W0:Y:S01]  /*0030*/  S2R R3, SR_CTAID.X ;  /* 0x0000000000037919 */ /* 0x000e220000002500 */
[----:B------:R-:W1:Y:S01]  /*0040*/  LDCU UR8, c[0x0][0x388] ;  /* 0x00007100ff0877ac */ /* 0x000e620008000800 */
[----:B0-----:R-:W-:-:S05]  /*0050*/  IMAD R0, R3, UR4, R0 ;  /* 0x0000000403007c24 */ /* 0x001fca000f8e0200 */
[----:B-1----:R-:W-:-:S13]  /*0060*/  ISETP.GE.AND P0, PT, R0, UR8, PT ;  /* 0x0000000800007c0c */ /* 0x002fda000bf06270 */
[----:B------:R-:W-:Y:S05]  /*0070*/  @P0 EXIT ;  /* 0x000000000000094d */ /* 0x000fea0003800000 */
[----:B------:R-:W0:Y:S01]  /*0080*/  LDC.64 R4, c[0x0][0x380] ;  /* 0x0000e000ff047b82 */ /* 0x000e220000000a00 */
[----:B------:R-:W1:Y:S01]  /*0090*/  LDCU UR5, c[0x0][0x370] ;  /* 0x00006e00ff0577ac */ /* 0x000e620008000800 */
[----:B------:R-:W2:Y:S01]  /*00a0*/  LDCU.64 UR6, c[0x0][0x358] ;  /* 0x00006b00ff0677ac */ /* 0x000ea20008000a00 */
[----:B-1----:R-:W-:-:S12]  /*00b0*/  UIMAD UR4, UR4, UR5, URZ ;  /* 0x00000005040472a4 */ /* 0x002fd8000f8e02ff */
.L_x_28:
[----:B01----:R-:W-:-:S05]  /*00c0*/  IMAD.WIDE R2, R0, 0x4, R4 ;  /* 0x0000000400027825 */ /* 0x003fca00078e0204 */
[----:B--2---:R-:W2:Y:S01]  /*00d0*/  LDG.E R6, desc[UR6][R2.64] ;  /* 0x0000000602067981 */ /* 0x004ea2000c1e1900 */
[----:B------:R-:W-:-:S04]  /*00e0*/  IADD3 R0, PT, PT, R0, UR4, RZ ;  /* 0x0000000400007c10 */ /* 0x000fc8000fffe0ff */
[----:B------:R-:W-:Y:S02]  /*00f0*/  ISETP.GE.AND P0, PT, R0, UR8, PT ;  /* 0x0000000800007c0c */ /* 0x000fe4000bf06270 */
[----:B--2---:R-:W-:-:S05]  /*0100*/  IADD3 R7, PT, PT, R6, 0x1, RZ ;  /* 0x0000000106077810 */ /* 0x004fca0007ffe0ff */
[----:B------:R1:W-:Y:S06]  /*0110*/  STG.E desc[UR6][R2.64], R7 ;  /* 0x0000000702007986 */ /* 0x0003ec000c101906 */
[----:B------:R-:W-:Y:S05]  /*0120*/  @!P0 BRA `(.L_x_28) ;  /* 0xfffffffc00e48947 */ /* 0x000fea000383ffff */
[----:B------:R-:W-:Y:S05]  /*0130*/  EXIT ;  /* 0x000000000000794d */ /* 0x000fea0003800000 */
.L_x_29:
        /* <DEDUP_REMOVED lines=12> */
.L_x_34:


//--------------------- .nv.shared.reserved.0     --------------------------
	.section	.nv.shared.reserved.0,"aw",@nobits
	.weak		__nv_reservedSMEM_offset_0_alias
	.size		__nv_reservedSMEM_offset_0_alias, 0, 64
	.other		__nv_reservedSMEM_offset_0_alias,@"STO_CUDA_RESERVED_SHARED STV_DEFAULT"
__nv_reservedSMEM_offset_0_alias:
	.zero		0
	.zero		64


//--------------------- .nv.constant0._Z18backprop_mean_poolPfPKfPKiiii --------------------------
	.section	.nv.constant0._Z18backprop_mean_poolPfPKfPKiiii,"a",@progbits
	.sectionflags	@""
	.align	4
.nv.constant0._Z18backprop_mean_poolPfPKfPKiiii:
	.zero		932


//--------------------- .nv.constant0._Z9mean_poolPfPKfPKiiii --------------------------
	.section	.nv.constant0._Z9mean_poolPfPKfPKiiii,"a",@progbits
	.sectionflags	@""
	.align	4
.nv.constant0._Z9mean_poolPfPKfPKiiii:
	.zero		932


//--------------------- .nv.constant0._Z14kernel_add_onePii --------------------------
	.section	.nv.constant0._Z14kernel_add_onePii,"a",@progbits
	.sectionflags	@""
	.align	4
.nv.constant0._Z14kernel_add_onePii:
	.zero		908


//--------------------- SYMBOLS --------------------------

	.type		.nv.reservedSmem.offset0,@object
	.size		.nv.reservedSmem.offset0,0x4
